	.headerflags	@"EF_CUDA_TEXMODE_UNIFIED EF_CUDA_64BIT_ADDRESS EF_CUDA_SM80 EF_CUDA_VIRTUAL_SM(EF_CUDA_SM80)"
	.elftype	@"ET_EXEC"


//--------------------- .nv.info                  --------------------------
	.section	.nv.info,"",@"SHT_CUDA_INFO"
	.align	4


	//----- nvinfo : EIATTR_REGCOUNT
	.align		4
        /*0000*/ 	.byte	0x04, 0x2f
        /*0002*/ 	.short	(.L_1 - .L_0)
	.align		4
.L_0:
        /*0004*/ 	.word	index@(candidate1)
        /*0008*/ 	.word	0x000000fe


	//----- nvinfo : EIATTR_MAX_STACK_SIZE
	.align		4
.L_1:
        /*000c*/ 	.byte	0x04, 0x23
        /*000e*/ 	.short	(.L_3 - .L_2)
	.align		4
.L_2:
        /*0010*/ 	.word	index@(candidate1)
        /*0014*/ 	.word	0x00000000


	//----- nvinfo : EIATTR_MIN_STACK_SIZE
	.align		4
.L_3:
        /*0018*/ 	.byte	0x04, 0x12
        /*001a*/ 	.short	(.L_5 - .L_4)
	.align		4
.L_4:
        /*001c*/ 	.word	index@(candidate1)
        /*0020*/ 	.word	0x00000000


	//----- nvinfo : EIATTR_FRAME_SIZE
	.align		4
.L_5:
        /*0024*/ 	.byte	0x04, 0x11
        /*0026*/ 	.short	(.L_7 - .L_6)
	.align		4
.L_6:
        /*0028*/ 	.word	index@(candidate1)
        /*002c*/ 	.word	0x00000000
.L_7:


//--------------------- .nv.info.candidate1       --------------------------
	.section	.nv.info.candidate1,"",@"SHT_CUDA_INFO"
	.align	4


	//----- nvinfo : EIATTR_CUDA_API_VERSION
	.align		4
        /*0000*/ 	.byte	0x04, 0x37
        /*0002*/ 	.short	(.L_9 - .L_8)
.L_8:
        /*0004*/ 	.word	0x00000075


	//----- nvinfo : EIATTR_SW2861232_WAR
	.align		4
.L_9:
        /*0008*/ 	.byte	0x01, 0x35
	.zero		2


	//----- nvinfo : EIATTR_PARAM_CBANK
	.align		4
        /*000c*/ 	.byte	0x04, 0x0a
        /*000e*/ 	.short	(.L_11 - .L_10)
	.align		4
.L_10:
        /*0010*/ 	.word	index@(.nv.constant0.candidate1)
        /*0014*/ 	.short	0x0160
        /*0016*/ 	.short	0x0018


	//----- nvinfo : EIATTR_CBANK_PARAM_SIZE
	.align		4
.L_11:
        /*0018*/ 	.byte	0x03, 0x19
        /*001a*/ 	.short	0x0018


	//----- nvinfo : EIATTR_KPARAM_INFO
	.align		4
        /*001c*/ 	.byte	0x04, 0x17
        /*001e*/ 	.short	(.L_13 - .L_12)
.L_12:
        /*0020*/ 	.word	0x00000000
        /*0024*/ 	.short	0x0002
        /*0026*/ 	.short	0x0010
        /*0028*/ 	.byte	0x00, 0xf0, 0x21, 0x00


	//----- nvinfo : EIATTR_KPARAM_INFO
	.align		4
.L_13:
        /*002c*/ 	.byte	0x04, 0x17
        /*002e*/ 	.short	(.L_15 - .L_14)
.L_14:
        /*0030*/ 	.word	0x00000000
        /*0034*/ 	.short	0x0001
        /*0036*/ 	.short	0x0008
        /*0038*/ 	.byte	0x00, 0xf0, 0x21, 0x00


	//----- nvinfo : EIATTR_KPARAM_INFO
	.align		4
.L_15:
        /*003c*/ 	.byte	0x04, 0x17
        /*003e*/ 	.short	(.L_17 - .L_16)
.L_16:
        /*0040*/ 	.word	0x00000000
        /*0044*/ 	.short	0x0000
        /*0046*/ 	.short	0x0000
        /*0048*/ 	.byte	0x00, 0xf0, 0x21, 0x00


	//----- nvinfo : EIATTR_MAXREG_COUNT
	.align		4
.L_17:
        /*004c*/ 	.byte	0x03, 0x1b
        /*004e*/ 	.short	0x00ff


	//----- nvinfo : EIATTR_EXIT_INSTR_OFFSETS
	.align		4
        /*0050*/ 	.byte	0x04, 0x1c
        /*0052*/ 	.short	(.L_19 - .L_18)


	//   ....[0]....
.L_18:
        /*0054*/ 	.word	0x00003a80


	//----- nvinfo : EIATTR_MAX_THREADS
	.align		4
.L_19:
        /*0058*/ 	.byte	0x04, 0x05
        /*005a*/ 	.short	(.L_21 - .L_20)
.L_20:
        /*005c*/ 	.word	0x000000e0
        /*0060*/ 	.word	0x00000001
        /*0064*/ 	.word	0x00000001
.L_21:


//--------------------- .nv.rel.action            --------------------------
	.section	.nv.rel.action,"",@"SHT_CUDA_RELOCINFO"
	.align	8
	.sectionentsize	8
        /*0000*/ 	.byte	0x4b, 0x00, 0x00, 0x00, 0x00, 0x00, 0x00, 0x00, 0x00, 0x02, 0x02, 0x08, 0x10, 0x0a, 0x2f, 0x22
        /* <DEDUP_REMOVED lines=13> */


//--------------------- .nv.constant0.candidate1  --------------------------
	.section	.nv.constant0.candidate1,"a",@progbits
	.align	4
.nv.constant0.candidate1:
	.zero		376


//--------------------- .text.candidate1          --------------------------
	.section	.text.candidate1,"ax",@progbits
	.sectionflags	@"SHF_BARRIERS=1"
	.sectioninfo	@"SHI_REGISTERS=254"
	.align	128
        .global         candidate1
        .type           candidate1,@function
        .size           candidate1,(.L_x_3 - candidate1)
        .other          candidate1,@"STO_CUDA_ENTRY STV_DEFAULT"
candidate1:
.text.candidate1:
[----:B------:R-:W-:-:S02]  /*0000*/  MOV R1, c[0x0][0x28] ;  /* 0x00000a0000017a02 */ /* 0x000fc40000000f00 */
[----:B------:R-:W0:Y:S01]  /*0010*/  S2R R3, SR_TID.X ;  /* 0x0000000000037919 */ /* 0x000e220000002100 */
[----:B------:R-:W-:Y:S01]  /*0020*/  HFMA2.MMA R2, -RZ, RZ, 0, 0 ;  /* 0x00000000ff027435 */ /* 0x000fe200000001ff */
[----:B------:R-:W-:Y:S01]  /*0030*/  CS2R R40, SRZ ;  /* 0x0000000000287805 */ /* 0x000fe2000001ff00 */
[----:B------:R-:W-:Y:S01]  /*0040*/  HFMA2.MMA R177, -RZ, RZ, 0, 0 ;  /* 0x00000000ffb17435 */ /* 0x000fe200000001ff */
[----:B------:R-:W1:Y:S01]  /*0050*/  S2R R13, SR_CTAID.X ;  /* 0x00000000000d7919 */ /* 0x000e620000002500 */
[----:B------:R-:W-:Y:S01]  /*0060*/  HFMA2.MMA R189, -RZ, RZ, 0, 0 ;  /* 0x00000000ffbd7435 */ /* 0x000fe200000001ff */
[----:B------:R-:W-:Y:S01]  /*0070*/  MOV R161, RZ ;  /* 0x000000ff00a17202 */ /* 0x000fe20000000f00 */
        /* <DEDUP_REMOVED lines=17> */
[C---:B0-----:R-:W-:Y:S01]  /*0190*/  IMAD.HI R0, R3.reuse, 0x5397829d, RZ ;  /* 0x5397829d03007827 */ /* 0x041fe200078e02ff */
[C---:B------:R-:W-:Y:S01]  /*01a0*/  IADD3 R6, R3.reuse, 0xe0, RZ ;  /* 0x000000e003067810 */ /* 0x040fe20007ffe0ff */
[----:B------:R-:W-:Y:S01]  /*01b0*/  HFMA2.MMA R155, -RZ, RZ, 0, 0 ;  /* 0x00000000ff9b7435 */ /* 0x000fe200000001ff */
[C---:B------:R-:W-:Y:S01]  /*01c0*/  IADD3 R9, R3.reuse, 0x2a0, RZ ;  /* 0x000002a003097810 */ /* 0x040fe20007ffe0ff */
[C---:B------:R-:W-:Y:S01]  /*01d0*/  IMAD.HI R4, R3.reuse, -0x6db6db6d, R2 ;  /* 0x9249249303047827 */ /* 0x040fe200078e0202 */
[----:B------:R-:W-:Y:S01]  /*01e0*/  SHF.R.U32.HI R5, RZ, 0x1f, R0 ;  /* 0x0000001fff057819 */ /* 0x000fe20000011600 */
[----:B------:R-:W-:Y:S01]  /*01f0*/  HFMA2.MMA R87, -RZ, RZ, 0, 0 ;  /* 0x00000000ff577435 */ /* 0x000fe200000001ff */
[----:B------:R-:W-:Y:S01]  /*0200*/  IADD3 R7, R3, 0x1c0, RZ ;  /* 0x000001c003077810 */ /* 0x000fe20007ffe0ff */
[----:B------:R-:W-:Y:S01]  /*0210*/  IMAD.HI R6, R6, 0x5397829d, RZ ;  /* 0x5397829d06067827 */ /* 0x000fe200078e02ff */
[----:B------:R-:W-:Y:S01]  /*0220*/  LEA.HI.SX32 R2, R0, R5, 0x1a ;  /* 0x0000000500027211 */ /* 0x000fe200078fd2ff */
[----:B------:R-:W-:Y:S01]  /*0230*/  HFMA2.MMA R101, -RZ, RZ, 0, 0 ;  /* 0x00000000ff657435 */ /* 0x000fe200000001ff */
[----:B------:R-:W-:Y:S01]  /*0240*/  SHF.R.U32.HI R5, RZ, 0x1f, R4 ;  /* 0x0000001fff057819 */ /* 0x000fe20000011604 */
[----:B------:R-:W-:Y:S01]  /*0250*/  IMAD.HI R11, R9, 0x5397829d, RZ ;  /* 0x5397829d090b7827 */ /* 0x000fe200078e02ff */
[----:B------:R-:W-:Y:S01]  /*0260*/  HFMA2.MMA R109, -RZ, RZ, 0, 0 ;  /* 0x00000000ff6d7435 */ /* 0x000fe200000001ff */
[----:B------:R-:W-:Y:S01]  /*0270*/  MOV R113, RZ ;  /* 0x000000ff00717202 */ /* 0x000fe20000000f00 */
[----:B------:R-:W-:Y:S01]  /*0280*/  HFMA2.MMA R127, -RZ, RZ, 0, 0 ;  /* 0x00000000ff7f7435 */ /* 0x000fe200000001ff */
[----:B------:R-:W-:Y:S01]  /*0290*/  IMAD.HI R8, R7, 0x5397829d, RZ ;  /* 0x5397829d07087827 */ /* 0x000fe200078e02ff */
[----:B------:R-:W-:Y:S01]  /*02a0*/  SHF.R.U32.HI R7, RZ, 0x1f, R6 ;  /* 0x0000001fff077819 */ /* 0x000fe20000011606 */
[----:B------:R-:W-:Y:S01]  /*02b0*/  HFMA2.MMA R73, -RZ, RZ, 0, 0 ;  /* 0x00000000ff497435 */ /* 0x000fe200000001ff */
[CC--:B------:R-:W-:Y:S01]  /*02c0*/  LEA.HI.SX32 R10, R4.reuse, R5.reuse, 0x1c ;  /* 0x00000005040a7211 */ /* 0x0c0fe200078fe2ff */
[----:B------:R-:W-:Y:S01]  /*02d0*/  HFMA2.MMA R83, -RZ, RZ, 0, 0 ;  /* 0x00000000ff537435 */ /* 0x000fe200000001ff */
[----:B------:R-:W-:Y:S01]  /*02e0*/  LEA.HI.SX32 R0, R4, R5, 0x1d ;  /* 0x0000000504007211 */ /* 0x000fe200078feaff */
[----:B------:R-:W-:Y:S01]  /*02f0*/  IMAD R5, R2, -0xc4, R3 ;  /* 0xffffff3c02057824 */ /* 0x000fe200078e0203 */
[----:B------:R-:W-:Y:S01]  /*0300*/  SHF.R.U32.HI R4, RZ, 0x1f, R11 ;  /* 0x0000001fff047819 */ /* 0x000fe2000001160b */
[----:B------:R-:W-:Y:S01]  /*0310*/  HFMA2.MMA R93, -RZ, RZ, 0, 0 ;  /* 0x00000000ff5d7435 */ /* 0x000fe200000001ff */
[----:B------:R-:W-:Y:S01]  /*0320*/  LEA.HI.SX32 R12, R6, R7, 0x1a ;  /* 0x00000007060c7211 */ /* 0x000fe200078fd2ff */
[----:B------:R-:W-:Y:S01]  /*0330*/  HFMA2.MMA R6, -RZ, RZ, 0, 0 ;  /* 0x00000000ff067435 */ /* 0x000fe200000001ff */
[----:B------:R-:W-:Y:S01]  /*0340*/  LEA.HI.SX32 R36, R11, R4, 0x1a ;  /* 0x000000040b247211 */ /* 0x000fe200078fd2ff */
[C---:B------:R-:W-:Y:S01]  /*0350*/  IMAD R11, R10.reuse, -0x1c, R3 ;  /* 0xffffffe40a0b7824 */ /* 0x040fe200078e0203 */
[----:B------:R-:W-:Y:S01]  /*0360*/  SHF.R.U32.HI R9, RZ, 0x1f, R8 ;  /* 0x0000001fff097819 */ /* 0x000fe20000011608 */
[----:B------:R-:W-:Y:S01]  /*0370*/  HFMA2.MMA R67, -RZ, RZ, 0, 0 ;  /* 0x00000000ff437435 */ /* 0x000fe200000001ff */
[----:B------:R-:W-:Y:S01]  /*0380*/  MOV R4, RZ ;  /* 0x000000ff00047202 */ /* 0x000fe20000000f00 */
[C---:B------:R-:W-:Y:S01]  /*0390*/  IMAD R15, R10.reuse, 0x38, R11 ;  /* 0x000000380a0f7824 */ /* 0x040fe200078e020b */
[----:B------:R-:W-:Y:S01]  /*03a0*/  IADD3 R7, R10, 0x1, RZ ;  /* 0x000000010a077810 */ /* 0x000fe20007ffe0ff */
[----:B------:R-:W-:Y:S01]  /*03b0*/  HFMA2.MMA R77, -RZ, RZ, 0, 0 ;  /* 0x00000000ff4d7435 */ /* 0x000fe200000001ff */
[----:B------:R-:W-:Y:S01]  /*03c0*/  LEA.HI.SX32 R16, R8, R9, 0x1a ;  /* 0x0000000908107211 */ /* 0x000fe200078fd2ff */
[----:B------:R-:W-:Y:S01]  /*03d0*/  IMAD.HI R5, R5, -0x6db6db6d, R4 ;  /* 0x9249249305057827 */ /* 0x000fe200078e0204 */
[----:B------:R-:W-:Y:S01]  /*03e0*/  IADD3 R9, R10, 0x2, RZ ;  /* 0x000000020a097810 */ /* 0x000fe20007ffe0ff */
[----:B------:R-:W-:Y:S01]  /*03f0*/  HFMA2.MMA R219, -RZ, RZ, 0, 0 ;  /* 0x00000000ffdb7435 */ /* 0x000fe200000001ff */
[----:B------:R-:W-:Y:S01]  /*0400*/  MOV R8, RZ ;  /* 0x000000ff00087202 */ /* 0x000fe20000000f00 */
[----:B------:R-:W-:Y:S01]  /*0410*/  IMAD.HI R14, R7, -0x6db6db6d, R6 ;  /* 0x92492493070e7827 */ /* 0x000fe200078e0206 */
[----:B-1----:R-:W-:Y:S01]  /*0420*/  SHF.R.S32.HI R4, RZ, 0x1, R13 ;  /* 0x00000001ff047819 */ /* 0x002fe2000001140d */
[----:B------:R-:W-:Y:S01]  /*0430*/  HFMA2.MMA R209, -RZ, RZ, 0, 0 ;  /* 0x00000000ffd17435 */ /* 0x000fe200000001ff */
[----:B------:R-:W-:Y:S01]  /*0440*/  LOP3.LUT R6, R13, 0x1, RZ, 0xc0, !PT ;  /* 0x000000010d067812 */ /* 0x000fe200078ec0ff */
[----:B------:R-:W-:Y:S01]  /*0450*/  IMAD R13, R2, 0xc40, R11 ;  /* 0x00000c40020d7824 */ /* 0x000fe200078e020b */
[----:B------:R-:W-:Y:S01]  /*0460*/  SHF.R.U32.HI R2, RZ, 0x1f, R5 ;  /* 0x0000001fff027819 */ /* 0x000fe20000011605 */
[----:B------:R-:W-:Y:S01]  /*0470*/  IMAD.HI R8, R9, -0x6db6db6d, R8 ;  /* 0x9249249309087827 */ /* 0x000fe200078e0208 */
[----:B------:R-:W-:Y:S01]  /*0480*/  HFMA2.MMA R183, -RZ, RZ, 0, 0 ;  /* 0x00000000ffb77435 */ /* 0x000fe200000001ff */
[----:B------:R-:W-:Y:S01]  /*0490*/  MOV R123, RZ ;  /* 0x000000ff007b7202 */ /* 0x000fe20000000f00 */
[----:B------:R-:W-:Y:S01]  /*04a0*/  HFMA2.MMA R215, -RZ, RZ, 0, 0 ;  /* 0x00000000ffd77435 */ /* 0x000fe200000001ff */
[C---:B------:R-:W-:Y:S01]  /*04b0*/  IMAD R17, R4.reuse, 0x188, R15 ;  /* 0x0000018804117824 */ /* 0x040fe200078e020f */
[----:B------:R-:W-:Y:S01]  /*04c0*/  LEA.HI.SX32 R2, R5, R2, 0x1c ;  /* 0x0000000205027211 */ /* 0x000fe200078fe2ff */
[----:B------:R-:W-:Y:S01]  /*04d0*/  IMAD R11, R4, 0x188, R11 ;  /* 0x00000188040b7824 */ /* 0x000fe200078e020b */
[----:B------:R-:W-:Y:S01]  /*04e0*/  SHF.R.U32.HI R5, RZ, 0x1f, R14 ;  /* 0x0000001fff057819 */ /* 0x000fe2000001160e */
[----:B------:R-:W-:Y:S01]  /*04f0*/  IMAD R17, R6, 0x1c, R17 ;  /* 0x0000001c06117824 */ /* 0x000fe200078e0211 */
[----:B------:R-:W-:Y:S01]  /*0500*/  SHF.R.U32.HI R15, RZ, 0x1f, R8 ;  /* 0x0000001fff0f7819 */ /* 0x000fe20000011608 */
[----:B------:R-:W-:Y:S01]  /*0510*/  IMAD R13, R4, 0x188, R13 ;  /* 0x00000188040d7824 */ /* 0x000fe200078e020d */
[----:B------:R-:W-:Y:S01]  /*0520*/  LEA.HI.SX32 R5, R14, R5, 0x1e ;  /* 0x000000050e057211 */ /* 0x000fe200078ff2ff */
[----:B------:R-:W-:Y:S01]  /*0530*/  IMAD R11, R6, 0x1c, R11 ;  /* 0x0000001c060b7824 */ /* 0x000fe200078e020b */
[----:B------:R-:W-:Y:S01]  /*0540*/  LEA.HI.SX32 R15, R8, R15, 0x1e ;  /* 0x0000000f080f7211 */ /* 0x000fe200078ff2ff */
[----:B------:R-:W-:Y:S01]  /*0550*/  IMAD R13, R6, 0x1c, R13 ;  /* 0x0000001c060d7824 */ /* 0x000fe200078e020d */
[----:B------:R-:W-:Y:S01]  /*0560*/  IADD3 R17, R17, 0xa8, RZ ;  /* 0x000000a811117810 */ /* 0x000fe20007ffe0ff */
[--C-:B------:R-:W-:Y:S01]  /*0570*/  IMAD R12, R12, 0xc40, R11.reuse ;  /* 0x00000c400c0c7824 */ /* 0x100fe200078e020b */
[----:B------:R-:W-:Y:S01]  /*0580*/  HFMA2.MMA R159, -RZ, RZ, 0, 0 ;  /* 0x00000000ff9f7435 */ /* 0x000fe200000001ff */
[----:B------:R-:W-:Y:S01]  /*0590*/  IMAD R16, R16, 0xc40, R11 ;  /* 0x00000c4010107824 */ /* 0x000fe200078e020b */
[----:B------:R-:W-:Y:S01]  /*05a0*/  HFMA2.MMA R193, -RZ, RZ, 0, 0 ;  /* 0x00000000ffc17435 */ /* 0x000fe200000001ff */
[----:B------:R-:W-:Y:S01]  /*05b0*/  IMAD R5, R5, -0x7, R7 ;  /* 0xfffffff905057824 */ /* 0x000fe200078e0207 */
[----:B------:R-:W-:Y:S01]  /*05c0*/  HFMA2.MMA R211, -RZ, RZ, 0, 0 ;  /* 0x00000000ffd37435 */ /* 0x000fe200000001ff */
[----:B------:R-:W-:Y:S01]  /*05d0*/  IMAD R15, R15, -0x7, R9 ;  /* 0xfffffff90f0f7824 */ /* 0x000fe200078e0209 */
[----:B------:R-:W-:Y:S01]  /*05e0*/  HFMA2.MMA R133, -RZ, RZ, 0, 0 ;  /* 0x00000000ff857435 */ /* 0x000fe200000001ff */
[----:B------:R-:W-:Y:S01]  /*05f0*/  IMAD R2, R2, 0x38, R13 ;  /* 0x0000003802027824 */ /* 0x000fe200078e020d */
[----:B------:R-:W-:Y:S01]  /*0600*/  HFMA2.MMA R163, -RZ, RZ, 0, 0 ;  /* 0x00000000ffa37435 */ /* 0x000fe200000001ff */
[----:B------:R-:W-:Y:S01]  /*0610*/  IMAD R36, R36, 0xc40, R17 ;  /* 0x00000c4024247824 */ /* 0x000fe200078e0211 */
[----:B------:R-:W-:Y:S01]  /*0620*/  HFMA2.MMA R191, -RZ, RZ, 0, 0 ;  /* 0x00000000ffbf7435 */ /* 0x000fe200000001ff */
[----:B------:R-:W-:Y:S01]  /*0630*/  IMAD R37, R5, 0x38, R12 ;  /* 0x0000003805257824 */ /* 0x000fe200078e020c */
[----:B------:R-:W-:Y:S01]  /*0640*/  HFMA2.MMA R217, -RZ, RZ, 0, 0 ;  /* 0x00000000ffd97435 */ /* 0x000fe200000001ff */
[----:B------:R-:W-:Y:S01]  /*0650*/  IMAD R38, R15, 0x38, R16 ;  /* 0x000000380f267824 */ /* 0x000fe200078e0210 */
        /* <DEDUP_REMOVED lines=11> */
[----:B------:R-:W-:Y:S01]  /*0710*/  CS2R R70, SRZ ;  /* 0x0000000000467805 */ /* 0x000fe2000001ff00 */
[----:B------:R-:W-:Y:S01]  /*0720*/  HFMA2.MMA R9, -RZ, RZ, 0, 0 ;  /* 0x00000000ff097435 */ /* 0x000fe200000001ff */
[----:B------:R-:W-:Y:S01]  /*0730*/  CS2R R62, SRZ ;  /* 0x00000000003e7805 */ /* 0x000fe2000001ff00 */
[----:B------:R-:W-:Y:S01]  /*0740*/  CS2R R80, SRZ ;  /* 0x0000000000507805 */ /* 0x000fe2000001ff00 */
[----:B------:R-:W-:Y:S01]  /*0750*/  MOV R91, RZ ;  /* 0x000000ff005b7202 */ /* 0x000fe20000000f00 */
[----:B------:R-:W-:Y:S01]  /*0760*/  CS2R R54, SRZ ;  /* 0x0000000000367805 */ /* 0x000fe2000001ff00 */
[----:B------:R-:W-:Y:S01]  /*0770*/  MOV R103, RZ ;  /* 0x000000ff00677202 */ /* 0x000fe20000000f00 */
[----:B------:R-:W-:Y:S01]  /*0780*/  CS2R R48, SRZ ;  /* 0x0000000000307805 */ /* 0x000fe2000001ff00 */
[----:B------:R-:W-:Y:S01]  /*0790*/  CS2R R64, SRZ ;  /* 0x0000000000407805 */ /* 0x000fe2000001ff00 */
[----:B------:R-:W-:Y:S01]  /*07a0*/  CS2R R56, SRZ ;  /* 0x0000000000387805 */ /* 0x000fe2000001ff00 */
[----:B------:R-:W-:Y:S01]  /*07b0*/  MOV R75, RZ ;  /* 0x000000ff004b7202 */ /* 0x000fe20000000f00 */
[----:B------:R-:W-:Y:S01]  /*07c0*/  CS2R R46, SRZ ;  /* 0x00000000002e7805 */ /* 0x000fe2000001ff00 */
[----:B------:R-:W-:Y:S01]  /*07d0*/  MOV R85, RZ ;  /* 0x000000ff00557202 */ /* 0x000fe20000000f00 */
[----:B------:R-:W-:Y:S01]  /*07e0*/  CS2R R44, SRZ ;  /* 0x00000000002c7805 */ /* 0x000fe2000001ff00 */
[----:B------:R-:W-:Y:S01]  /*07f0*/  CS2R R50, SRZ ;  /* 0x0000000000327805 */ /* 0x000fe2000001ff00 */
[----:B------:R-:W-:Y:S01]  /*0800*/  MOV R33, RZ ;  /* 0x000000ff00217202 */ /* 0x000fe20000000f00 */
[----:B------:R-:W-:Y:S01]  /*0810*/  CS2R R58, SRZ ;  /* 0x00000000003a7805 */ /* 0x000fe2000001ff00 */
[----:B------:R-:W-:Y:S01]  /*0820*/  CS2R R52, SRZ ;  /* 0x0000000000347805 */ /* 0x000fe2000001ff00 */
[----:B------:R-:W-:Y:S01]  /*0830*/  CS2R R68, SRZ ;  /* 0x0000000000447805 */ /* 0x000fe2000001ff00 */
[----:B------:R-:W-:Y:S01]  /*0840*/  CS2R R60, SRZ ;  /* 0x00000000003c7805 */ /* 0x000fe2000001ff00 */
[----:B------:R-:W-:Y:S01]  /*0850*/  CS2R R28, SRZ ;  /* 0x00000000001c7805 */ /* 0x000fe2000001ff00 */
[----:B------:R-:W-:Y:S01]  /*0860*/  CS2R R20, SRZ ;  /* 0x0000000000147805 */ /* 0x000fe2000001ff00 */
[----:B------:R-:W-:Y:S01]  /*0870*/  CS2R R24, SRZ ;  /* 0x0000000000187805 */ /* 0x000fe2000001ff00 */
[----:B------:R-:W-:Y:S01]  /*0880*/  MOV R42, RZ ;  /* 0x000000ff002a7202 */ /* 0x000fe20000000f00 */
[----:B------:R-:W-:Y:S01]  /*0890*/  IMAD R43, R0, -0xe, R3 ;  /* 0xfffffff2002b7824 */ /* 0x000fe200078e0203 */
[----:B------:R-:W-:Y:S01]  /*08a0*/  MOV R197, RZ ;  /* 0x000000ff00c57202 */ /* 0x000fe20000000f00 */
[----:B------:R-:W-:Y:S01]  /*08b0*/  ULDC.64 UR4, c[0x0][0x118] ;  /* 0x0000460000047ab9 */ /* 0x000fe20000000a00 */
[----:B------:R-:W-:-:S02]  /*08c0*/  MOV R167, RZ ;  /* 0x000000ff00a77202 */ /* 0x000fc40000000f00 */
[----:B------:R-:W-:Y:S02]  /*08d0*/  MOV R205, RZ ;  /* 0x000000ff00cd7202 */ /* 0x000fe40000000f00 */
[----:B------:R-:W-:Y:S02]  /*08e0*/  MOV R147, RZ ;  /* 0x000000ff00937202 */ /* 0x000fe40000000f00 */
[----:B------:R-:W-:Y:S02]  /*08f0*/  MOV R179, RZ ;  /* 0x000000ff00b37202 */ /* 0x000fe40000000f00 */
[----:B------:R-:W-:Y:S02]  /*0900*/  MOV R201, RZ ;  /* 0x000000ff00c97202 */ /* 0x000fe40000000f00 */
[----:B------:R-:W-:Y:S02]  /*0910*/  MOV R119, RZ ;  /* 0x000000ff00777202 */ /* 0x000fe40000000f00 */
        /* <DEDUP_REMOVED lines=8> */
[----:B------:R-:W-:-:S02]  /*09a0*/  MOV R165, RZ ;  /* 0x000000ff00a57202 */ /* 0x000fc40000000f00 */
.L_x_1:
[----:B------:R-:W-:Y:S01]  /*09b0*/  ISETP.GT.AND P0, PT, R3, 0x6f, PT ;  /* 0x0000006f0300780c */ /* 0x000fe20003f04270 */
[C---:B------:R-:W-:Y:S01]  /*09c0*/  IMAD R10, R41.reuse, 0x3100, R37 ;  /* 0x00003100290a7824 */ /* 0x040fe200078e0225 */
[----:B------:R-:W-:Y:S01]  /*09d0*/  SHF.R.U32.HI R4, RZ, 0x2, R3 ;  /* 0x00000002ff047819 */ /* 0x000fe20000011603 */
[----:B------:R-:W-:Y:S01]  /*09e0*/  IMAD R12, R41, 0x3100, R38 ;  /* 0x00003100290c7824 */ /* 0x000fe200078e0226 */
[----:B------:R-:W-:Y:S01]  /*09f0*/  LOP3.LUT R5, R3, 0x3, RZ, 0xc0, !PT ;  /* 0x0000000303057812 */ /* 0x000fe200078ec0ff */
[C---:B------:R-:W-:Y:S01]  /*0a00*/  IMAD R6, R41.reuse, 0x3100, R2 ;  /* 0x0000310029067824 */ /* 0x040fe200078e0202 */
[----:B------:R-:W-:Y:S01]  /*0a10*/  SHF.L.U32 R4, R4, 0x6, RZ ;  /* 0x0000000604047819 */ /* 0x000fe200000006ff */
[----:B------:R-:W-:Y:S06]  /*0a20*/  BAR.SYNC 0x0 ;  /* 0x0000000000007b1d */ /* 0x000fec0000000000 */
[----:B------:R-:W-:Y:S01]  /*0a30*/  LOP3.LUT R4, R4, 0xffffffc0, R5, 0xe2, !PT ;  /* 0xffffffc004047812 */ /* 0x000fe200078ee205 */
[----:B------:R-:W-:Y:S01]  /*0a40*/  @!P0 IMAD R14, R41, 0x3100, R36 ;  /* 0x00003100290e8824 */ /* 0x000fe200078e0224 */
[----:B------:R-:W-:-:S02]  /*0a50*/  ISETP.GT.AND P1, PT, R3, 0x3f, PT ;  /* 0x0000003f0300780c */ /* 0x000fc40003f24270 */
[----:B------:R-:W-:Y:S02]  /*0a60*/  MOV R39, 0x4 ;  /* 0x0000000400277802 */ /* 0x000fe40000000f00 */
[----:B------:R-:W-:-:S03]  /*0a70*/  LEA R4, R41, R4, 0x2 ;  /* 0x0000000429047211 */ /* 0x000fc600078e10ff */
[----:B------:R-:W-:-:S04]  /*0a80*/  IMAD.WIDE R10, R10, R39, c[0x0][0x160] ;  /* 0x000058000a0a7625 */ /* 0x000fc800078e0227 */
[-C--:B------:R-:W-:Y:S02]  /*0a90*/  IMAD.WIDE R12, R12, R39.reuse, c[0x0][0x160] ;  /* 0x000058000c0c7625 */ /* 0x080fe400078e0227 */
[----:B------:R-:W2:Y:S02]  /*0aa0*/  LDG.E.CONSTANT R10, [R10.64] ;  /* 0x000000040a0a7981 */ /* 0x000ea4000c1e9900 */
[-C--:B------:R-:W-:Y:S02]  /*0ab0*/  @!P0 IMAD.WIDE R14, R14, R39.reuse, c[0x0][0x160] ;  /* 0x000058000e0e8625 */ /* 0x080fe400078e0227 */
[----:B------:R-:W3:Y:S02]  /*0ac0*/  LDG.E.CONSTANT R12, [R12.64] ;  /* 0x000000040c0c7981 */ /* 0x000ee4000c1e9900 */
[-C--:B------:R-:W-:Y:S02]  /*0ad0*/  IMAD.WIDE R4, R4, R39.reuse, c[0x0][0x168] ;  /* 0x00005a0004047625 */ /* 0x080fe400078e0227 */
[----:B------:R-:W4:Y:S02]  /*0ae0*/  @!P0 LDG.E.CONSTANT R14, [R14.64] ;  /* 0x000000040e0e8981 */ /* 0x000f24000c1e9900 */
[----:B------:R-:W-:-:S02]  /*0af0*/  IMAD.WIDE R6, R6, R39, c[0x0][0x160] ;  /* 0x0000580006067625 */ /* 0x000fc400078e0227 */
[----:B------:R-:W5:Y:S04]  /*0b00*/  LDG.E.CONSTANT R16, [R4.64] ;  /* 0x0000000404107981 */ /* 0x000f68000c1e9900 */
[----:B------:R-:W5:Y:S04]  /*0b10*/  LDG.E.CONSTANT R18, [R4.64+0x3800] ;  /* 0x0038000404127981 */ /* 0x000f68000c1e9900 */
[----:B------:R-:W5:Y:S04]  /*0b20*/  @!P1 LDG.E.CONSTANT R22, [R4.64+0x7000] ;  /* 0x0070000404169981 */ /* 0x000f68000c1e9900 */
[----:B------:R-:W5:Y:S01]  /*0b30*/  LDG.E.CONSTANT R8, [R6.64] ;  /* 0x0000000406087981 */ /* 0x000f62000c1e9900 */
[----:B------:R-:W-:-:S03]  /*0b40*/  SHF.L.U32 R32, R0, 0x5, RZ ;  /* 0x0000000500207819 */ /* 0x000fc600000006ff */
[----:B--2---:R-:W-:Y:S04]  /*0b50*/  STS [R3.X4+0x380], R10 ;  /* 0x0003800a03007388 */ /* 0x004fe80000004800 */
[----:B---3--:R-:W-:Y:S04]  /*0b60*/  STS [R3.X4+0x700], R12 ;  /* 0x0007000c03007388 */ /* 0x008fe80000004800 */
[----:B----4-:R-:W-:Y:S04]  /*0b70*/  @!P0 STS [R3.X4+0xa80], R14 ;  /* 0x000a800e03008388 */ /* 0x010fe80000004800 */
[----:B-----5:R-:W-:Y:S04]  /*0b80*/  STS [R3.X4+0xc40], R16 ;  /* 0x000c401003007388 */ /* 0x020fe80000004800 */
[----:B------:R-:W-:Y:S04]  /*0b90*/  STS [R3.X4+0xfc0], R18 ;  /* 0x000fc01203007388 */ /* 0x000fe80000004800 */
[----:B------:R-:W-:Y:S04]  /*0ba0*/  @!P1 STS [R3.X4+0x1340], R22 ;  /* 0x0013401603009388 */ /* 0x000fe80000004800 */
[----:B------:R-:W-:Y:S04]  /*0bb0*/  STS [R3.X4], R8 ;  /* 0x0000000803007388 */ /* 0x000fe80000004800 */
[----:B------:R-:W-:Y:S06]  /*0bc0*/  BAR.SYNC 0x0 ;  /* 0x0000000000007b1d */ /* 0x000fec0000000000 */
[----:B------:R-:W-:Y:S04]  /*0bd0*/  LDS R166, [R43.X4] ;  /* 0x000000002ba67984 */ /* 0x000fe80000004800 */
[----:B------:R-:W0:Y:S04]  /*0be0*/  LDS.128 R4, [R32+0xc40] ;  /* 0x000c400020047984 */ /* 0x000e280000000c00 */
[----:B------:R-:W1:Y:S04]  /*0bf0*/  LDS R162, [R43.X4+0x38] ;  /* 0x000038002ba27984 */ /* 0x000e680000004800 */
[----:B------:R-:W2:Y:S04]  /*0c00*/  LDS R158, [R43.X4+0x70] ;  /* 0x000070002b9e7984 */ /* 0x000ea80000004800 */
[----:B------:R-:W3:Y:S04]  /*0c10*/  LDS R142, [R43.X4+0xa8] ;  /* 0x0000a8002b8e7984 */ /* 0x000ee80000004800 */
[----:B------:R-:W4:Y:S04]  /*0c20*/  LDS R140, [R43.X4+0xe0] ;  /* 0x0000e0002b8c7984 */ /* 0x000f280000004800 */
[----:B------:R-:W5:Y:S04]  /*0c30*/  LDS R138, [R43.X4+0x118] ;  /* 0x000118002b8a7984 */ /* 0x000f680000004800 */
[----:B------:R-:W3:Y:S04]  /*0c40*/  LDS R235, [R43.X4+0x150] ;  /* 0x000150002beb7984 */ /* 0x000ee80000004800 */
[----:B------:R-:W5:Y:S04]  /*0c50*/  LDS R233, [R43.X4+0x188] ;  /* 0x000188002be97984 */ /* 0x000f680000004800 */
[----:B------:R-:W5:Y:S04]  /*0c60*/  LDS R231, [R43.X4+0x1c0] ;  /* 0x0001c0002be77984 */ /* 0x000f680000004800 */
[----:B------:R-:W5:Y:S04]  /*0c70*/  LDS R227, [R43.X4+0x1f8] ;  /* 0x0001f8002be37984 */ /* 0x000f680000004800 */
[----:B------:R-:W5:Y:S01]  /*0c80*/  LDS R229, [R43.X4+0x230] ;  /* 0x000230002be57984 */ /* 0x000f620000004800 */
[----:B0-----:R-:W-:-:S03]  /*0c90*/  FFMA R126, R4, R166, R9 ;  /* 0x000000a6047e7223 */ /* 0x001fc60000000009 */
[----:B------:R-:W0:Y:S04]  /*0ca0*/  LDS R225, [R43.X4+0x268] ;  /* 0x000268002be17984 */ /* 0x000e280000004800 */
[----:B------:R-:W0:Y:S04]  /*0cb0*/  LDS R223, [R43.X4+0x2a0] ;  /* 0x0002a0002bdf7984 */ /* 0x000e280000004800 */
[----:B------:R-:W0:Y:S04]  /*0cc0*/  LDS R221, [R43.X4+0x2d8] ;  /* 0x0002d8002bdd7984 */ /* 0x000e280000004800 */
[----:B------:R-:W0:Y:S04]  /*0cd0*/  LDS.128 R12, [R32+0xe40] ;  /* 0x000e4000200c7984 */ /* 0x000e280000000c00 */
[----:B------:R-:W0:Y:S01]  /*0ce0*/  LDS.128 R8, [R32+0x1240] ;  /* 0x0012400020087984 */ /* 0x000e220000000c00 */
[----:B-1----:R-:W-:-:S02]  /*0cf0*/  FFMA R122, R4, R162, R165 ;  /* 0x000000a2047a7223 */ /* 0x002fc400000000a5 */
[C---:B--2---:R-:W-:Y:S01]  /*0d00*/  FFMA R118, R4.reuse, R158, R181 ;  /* 0x0000009e04767223 */ /* 0x044fe200000000b5 */
[----:B------:R-:W1:Y:S01]  /*0d10*/  LDS.128 R16, [R32+0x1040] ;  /* 0x0010400020107984 */ /* 0x000e620000000c00 */
[C---:B---3--:R-:W-:Y:S02]  /*0d20*/  FFMA R114, R4.reuse, R142, R195 ;  /* 0x0000008e04727223 */ /* 0x048fe400000000c3 */
[C---:B----4-:R-:W-:Y:S01]  /*0d30*/  FFMA R102, R4.reuse, R140, R207 ;  /* 0x0000008c04667223 */ /* 0x050fe200000000cf */
[----:B------:R-:W-:Y:S01]  /*0d40*/  LDS R202, [R43.X4+0x3b8] ;  /* 0x0003b8002bca7984 */ /* 0x000fe20000004800 */
[C---:B-----5:R-:W-:Y:S02]  /*0d50*/  FFMA R90, R4.reuse, R138, R217 ;  /* 0x0000008a045a7223 */ /* 0x060fe400000000d9 */
[C---:B------:R-:W-:Y:S01]  /*0d60*/  FFMA R80, R4.reuse, R235, R80 ;  /* 0x000000eb04507223 */ /* 0x040fe20000000050 */
[----:B------:R-:W-:Y:S01]  /*0d70*/  LDS R204, [R43.X4+0x3f0] ;  /* 0x0003f0002bcc7984 */ /* 0x000fe20000004800 */
[----:B------:R-:W-:-:S02]  /*0d80*/  FFMA R68, R4, R233, R68 ;  /* 0x000000e904447223 */ /* 0x000fc40000000044 */
[C---:B------:R-:W-:Y:S01]  /*0d90*/  FFMA R60, R4.reuse, R231, R60 ;  /* 0x000000e7043c7223 */ /* 0x040fe2000000003c */
[----:B------:R-:W-:Y:S01]  /*0da0*/  LDS R214, [R43.X4+0x888] ;  /* 0x000888002bd67984 */ /* 0x000fe20000004800 */
[C---:B------:R-:W-:Y:S02]  /*0db0*/  FFMA R52, R4.reuse, R227, R52 ;  /* 0x000000e304347223 */ /* 0x040fe40000000034 */
[C---:B------:R-:W-:Y:S01]  /*0dc0*/  FFMA R46, R4.reuse, R229, R46 ;  /* 0x000000e5042e7223 */ /* 0x040fe2000000002e */
[----:B------:R-:W-:Y:S01]  /*0dd0*/  LDS R230, [R43.X4+0x8c0] ;  /* 0x0008c0002be67984 */ /* 0x000fe20000004800 */
[C---:B0-----:R-:W-:Y:S02]  /*0de0*/  FFMA R44, R4.reuse, R225, R44 ;  /* 0x000000e1042c7223 */ /* 0x041fe4000000002c */
[C---:B------:R-:W-:Y:S02]  /*0df0*/  FFMA R40, R4.reuse, R223, R40 ;  /* 0x000000df04287223 */ /* 0x040fe40000000028 */
[----:B------:R-:W-:-:S02]  /*0e00*/  FFMA R4, R4, R221, R58 ;  /* 0x000000dd04047223 */ /* 0x000fc4000000003a */
[-C--:B------:R-:W-:Y:S02]  /*0e10*/  FFMA R174, R166, R12.reuse, R117 ;  /* 0x0000000ca6ae7223 */ /* 0x080fe40000000075 */
[----:B------:R-:W-:Y:S02]  /*0e20*/  FFMA R156, R162, R12, R129 ;  /* 0x0000000ca29c7223 */ /* 0x000fe40000000081 */
[C---:B------:R-:W-:Y:S02]  /*0e30*/  FFMA R124, R12.reuse, R158, R143 ;  /* 0x0000009e0c7c7223 */ /* 0x040fe4000000008f */
[C---:B------:R-:W-:Y:S02]  /*0e40*/  FFMA R120, R12.reuse, R142, R157 ;  /* 0x0000008e0c787223 */ /* 0x040fe4000000009d */
[C---:B------:R-:W-:Y:S02]  /*0e50*/  FFMA R112, R12.reuse, R140, R175 ;  /* 0x0000008c0c707223 */ /* 0x040fe400000000af */
[----:B------:R-:W-:-:S02]  /*0e60*/  FFMA R100, R12, R138, R191 ;  /* 0x0000008a0c647223 */ /* 0x000fc400000000bf */
[C---:B------:R-:W-:Y:S02]  /*0e70*/  FFMA R88, R12.reuse, R235, R201 ;  /* 0x000000eb0c587223 */ /* 0x040fe400000000c9 */
[C---:B------:R-:W-:Y:S02]  /*0e80*/  FFMA R78, R12.reuse, R233, R211 ;  /* 0x000000e90c4e7223 */ /* 0x040fe400000000d3 */
[C---:B------:R-:W-:Y:S02]  /*0e90*/  FFMA R70, R12.reuse, R231, R70 ;  /* 0x000000e70c467223 */ /* 0x040fe40000000046 */
[C---:B------:R-:W-:Y:S02]  /*0ea0*/  FFMA R62, R12.reuse, R227, R62 ;  /* 0x000000e30c3e7223 */ /* 0x040fe4000000003e */
[C---:B------:R-:W-:Y:S02]  /*0eb0*/  FFMA R54, R12.reuse, R229, R54 ;  /* 0x000000e50c367223 */ /* 0x040fe40000000036 */
[----:B------:R-:W-:-:S02]  /*0ec0*/  FFMA R48, R12, R225, R48 ;  /* 0x000000e10c307223 */ /* 0x000fc40000000030 */
[C---:B------:R-:W-:Y:S02]  /*0ed0*/  FFMA R42, R12.reuse, R223, R42 ;  /* 0x000000df0c2a7223 */ /* 0x040fe4000000002a */
[----:B------:R-:W-:Y:S02]  /*0ee0*/  FFMA R12, R12, R221, R24 ;  /* 0x000000dd0c0c7223 */ /* 0x000fe40000000018 */
[-C--:B------:R-:W-:Y:S02]  /*0ef0*/  FFMA R198, R166, R8.reuse, R21 ;  /* 0x00000008a6c67223 */ /* 0x080fe40000000015 */
[----:B------:R-:W-:Y:S02]  /*0f00*/  FFMA R200, R162, R8, R25 ;  /* 0x00000008a2c87223 */ /* 0x000fe40000000019 */
[C---:B------:R-:W-:Y:S01]  /*0f10*/  FFMA R190, R8.reuse, R158, R29 ;  /* 0x0000009e08be7223 */ /* 0x040fe2000000001d */
[----:B------:R-:W0:Y:S01]  /*0f20*/  LDS.128 R24, [R32+0xe50] ;  /* 0x000e500020187984 */ /* 0x000e220000000c00 */
        /* <DEDUP_REMOVED lines=8> */
[C---:B------:R-:W-:Y:S02]  /*0fb0*/  FFMA R66, R8.reuse, R225, R209 ;  /* 0x000000e108427223 */ /* 0x040fe400000000d1 */
[C---:B------:R-:W-:Y:S02]  /*0fc0*/  FFMA R58, R8.reuse, R223, R219 ;  /* 0x000000df083a7223 */ /* 0x040fe400000000db */
[----:B------:R-:W-:Y:S02]  /*0fd0*/  FFMA R8, R8, R221, R28 ;  /* 0x000000dd08087223 */ /* 0x000fe4000000001c */
[----:B------:R-:W2:Y:S01]  /*0fe0*/  LDS.128 R28, [R32+0x1050] ;  /* 0x00105000201c7984 */ /* 0x000ea20000000c00 */
[-C--:B-1----:R-:W-:Y:S02]  /*0ff0*/  FFMA R192, R166, R16.reuse, R95 ;  /* 0x00000010a6c07223 */ /* 0x082fe4000000005f */
        /* <DEDUP_REMOVED lines=13> */
[C---:B0-----:R-:W-:Y:S01]  /*10d0*/  FFMA R219, R166.reuse, R24, R53 ;  /* 0x00000018a6db7223 */ /* 0x041fe20000000035 */
[----:B------:R-:W0:Y:S01]  /*10e0*/  LDS.128 R20, [R32+0xc50] ;  /* 0x000c500020147984 */ /* 0x000e220000000c00 */
[----:B--2---:R-:W-:-:S03]  /*10f0*/  FFMA R53, R166, R28, R33 ;  /* 0x0000001ca6357223 */ /* 0x004fc60000000021 */
[----:B------:R-:W1:Y:S01]  /*1100*/  LDS.128 R32, [R32+0x1250] ;  /* 0x0012500020207984 */ /* 0x000e620000000c00 */
[C---:B------:R-:W-:Y:S02]  /*1110*/  FFMA R59, R162.reuse, R24, R59 ;  /* 0x00000018a23b7223 */ /* 0x040fe4000000003b */
[----:B------:R-:W-:Y:S02]  /*1120*/  FFMA R237, R162, R28, R51 ;  /* 0x0000001ca2ed7223 */ /* 0x000fe40000000033 */
[-C--:B------:R-:W-:Y:S02]  /*1130*/  FFMA R239, R158, R24.reuse, R67 ;  /* 0x000000189eef7223 */ /* 0x080fe40000000043 */
[----:B------:R-:W-:Y:S02]  /*1140*/  FFMA R176, R233, R24, R109 ;  /* 0x00000018e9b07223 */ /* 0x000fe4000000006d */
[----:B------:R-:W-:Y:S01]  /*1150*/  LDS R109, [R43.X4+0x540] ;  /* 0x000540002b6d7984 */ /* 0x000fe20000004800 */
[----:B0-----:R-:W-:-:S02]  /*1160*/  FFMA R69, R162, R20, R69 ;  /* 0x00000014a2457223 */ /* 0x001fc40000000045 */
[-C--:B------:R-:W-:Y:S02]  /*1170*/  FFMA R74, R223, R20.reuse, R203 ;  /* 0x00000014df4a7223 */ /* 0x080fe400000000cb */
[C---:B------:R-:W-:Y:S02]  /*1180*/  FFMA R251, R158.reuse, R20, R77 ;  /* 0x000000149efb7223 */ /* 0x040fe4000000004d */
[----:B------:R-:W-:Y:S02]  /*1190*/  FFMA R203, R158, R28, R57 ;  /* 0x0000001c9ecb7223 */ /* 0x000fe40000000039 */
[----:B------:R-:W-:Y:S02]  /*11a0*/  FFMA R217, R166, R20, R61 ;  /* 0x00000014a6d97223 */ /* 0x000fe4000000003d */
[-C--:B-1----:R-:W-:Y:S02]  /*11b0*/  FFMA R241, R162, R32.reuse, R47 ;  /* 0x00000020a2f17223 */ /* 0x082fe4000000002f */
[----:B------:R-:W0:Y:S01]  /*11c0*/  LDS R162, [R43.X4+0x348] ;  /* 0x000348002ba27984 */ /* 0x000e220000004800 */
[----:B------:R-:W-:-:S02]  /*11d0*/  FFMA R201, R158, R32, R49 ;  /* 0x000000209ec97223 */ /* 0x000fc40000000031 */
[----:B------:R-:W-:Y:S01]  /*11e0*/  FFMA R45, R166, R32, R45 ;  /* 0x00000020a62d7223 */ /* 0x000fe2000000002d */
[----:B------:R-:W1:Y:S04]  /*11f0*/  LDS R158, [R43.X4+0x380] ;  /* 0x000380002b9e7984 */ /* 0x000e680000004800 */
[----:B------:R-:W2:Y:S01]  /*1200*/  LDS R166, [R43.X4+0x310] ;  /* 0x000310002ba67984 */ /* 0x000ea20000004800 */
[----:B------:R-:W-:Y:S02]  /*1210*/  FFMA R188, R140, R20, R93 ;  /* 0x000000148cbc7223 */ /* 0x000fe4000000005d */
[-C--:B------:R-:W-:Y:S02]  /*1220*/  FFMA R193, R142, R24.reuse, R75 ;  /* 0x000000188ec17223 */ /* 0x080fe4000000004b */
[----:B------:R-:W-:-:S02]  /*1230*/  FFMA R83, R140, R24, R83 ;  /* 0x000000188c537223 */ /* 0x000fc40000000053 */
[-C--:B------:R-:W-:Y:S02]  /*1240*/  FFMA R196, R138, R24.reuse, R91 ;  /* 0x000000188ac47223 */ /* 0x080fe4000000005b */
[-C--:B------:R-:W-:Y:S02]  /*1250*/  FFMA R186, R235, R24.reuse, R99 ;  /* 0x00000018ebba7223 */ /* 0x080fe40000000063 */
[-C--:B------:R-:W-:Y:S02]  /*1260*/  FFMA R160, R231, R24.reuse, R123 ;  /* 0x00000018e7a07223 */ /* 0x080fe4000000007b */
[-C--:B------:R-:W-:Y:S02]  /*1270*/  FFMA R148, R227, R24.reuse, R137 ;  /* 0x00000018e3947223 */ /* 0x080fe40000000089 */
[-C--:B------:R-:W-:Y:S02]  /*1280*/  FFMA R134, R229, R24.reuse, R151 ;  /* 0x00000018e5867223 */ /* 0x080fe40000000097 */
[----:B------:R-:W-:-:S02]  /*1290*/  FFMA R106, R225, R24, R169 ;  /* 0x00000018e16a7223 */ /* 0x000fc400000000a9 */
[----:B------:R-:W-:Y:S02]  /*12a0*/  FFMA R94, R223, R24, R185 ;  /* 0x00000018df5e7223 */ /* 0x000fe400000000b9 */
[C---:B------:R-:W-:Y:S02]  /*12b0*/  FFMA R73, R140.reuse, R28, R73 ;  /* 0x0000001c8c497223 */ /* 0x040fe40000000049 */
[----:B------:R-:W-:Y:S02]  /*12c0*/  FFMA R163, R140, R32, R63 ;  /* 0x000000208ca37223 */ /* 0x000fe4000000003f */
[----:B------:R-:W-:Y:S02]  /*12d0*/  FFMA R84, R225, R20, R187 ;  /* 0x00000014e1547223 */ /* 0x000fe400000000bb */
[----:B------:R-:W-:Y:S02]  /*12e0*/  FFMA R24, R221, R24, R199 ;  /* 0x00000018dd187223 */ /* 0x000fe400000000c7 */
[----:B------:R-:W-:-:S02]  /*12f0*/  FFMA R146, R225, R28, R153 ;  /* 0x0000001ce1927223 */ /* 0x000fc40000000099 */
[----:B------:R-:W-:Y:S02]  /*1300*/  FFMA R140, R225, R32, R145 ;  /* 0x00000020e18c7223 */ /* 0x000fe40000000091 */
[-C--:B0-----:R-:W-:Y:S02]  /*1310*/  FFMA R225, R162, R5.reuse, R122 ;  /* 0x00000005a2e17223 */ /* 0x081fe4000000007a */
[-C--:B------:R-:W-:Y:S01]  /*1320*/  FFMA R199, R202, R5.reuse, R114 ;  /* 0x00000005cac77223 */ /* 0x080fe20000000072 */
[----:B------:R-:W0:Y:S01]  /*1330*/  LDS R122, [R43.X4+0x460] ;  /* 0x000460002b7a7984 */ /* 0x000e220000004800 */
[----:B-1----:R-:W-:-:S03]  /*1340*/  FFMA R243, R158, R5, R118 ;  /* 0x000000059ef37223 */ /* 0x002fc60000000076 */
[----:B------:R-:W1:Y:S01]  /*1350*/  LDS R114, [R43.X4+0x4d0] ;  /* 0x0004d0002b727984 */ /* 0x000e620000004800 */
[----:B--2---:R-:W-:-:S03]  /*1360*/  FFMA R209, R166, R5, R126 ;  /* 0x00000005a6d17223 */ /* 0x004fc6000000007e */
[----:B------:R-:W2:Y:S01]  /*1370*/  LDS R118, [R43.X4+0x498] ;  /* 0x000498002b767984 */ /* 0x000ea20000004800 */
[----:B------:R-:W-:Y:S02]  /*1380*/  FFMA R179, R204, R5, R102 ;  /* 0x00000005ccb37223 */ /* 0x000fe40000000066 */
[----:B------:R-:W-:Y:S01]  /*1390*/  FFMA R105, R109, R25, R134 ;  /* 0x000000196d697223 */ /* 0x000fe20000000086 */
[----:B------:R-:W3:Y:S04]  /*13a0*/  LDS R126, [R43.X4+0x428] ;  /* 0x000428002b7e7984 */ /* 0x000ee80000004800 */
[----:B------:R-:W4:Y:S04]  /*13b0*/  LDS R102, [R43.X4+0x508] ;  /* 0x000508002b667984 */ /* 0x000f280000004800 */
[----:B------:R-:W5:Y:S01]  /*13c0*/  LDS R134, [R43.X4+0x770] ;  /* 0x000770002b867984 */ /* 0x000f620000004800 */
[----:B------:R-:W-:-:S02]  /*13d0*/  FFMA R164, R235, R20, R115 ;  /* 0x00000014eba47223 */ /* 0x000fc40000000073 */
[----:B------:R-:W-:Y:S02]  /*13e0*/  FFMA R150, R233, R20, R127 ;  /* 0x00000014e9967223 */ /* 0x000fe4000000007f */
[C---:B------:R-:W-:Y:S02]  /*13f0*/  FFMA R143, R235.reuse, R28, R89 ;  /* 0x0000001ceb8f7223 */ /* 0x040fe40000000059 */
[----:B------:R-:W-:Y:S02]  /*1400*/  FFMA R79, R235, R32, R79 ;  /* 0x00000020eb4f7223 */ /* 0x000fe4000000004f */
[C---:B------:R-:W-:Y:S02]  /*1410*/  FFMA R178, R138.reuse, R20, R103 ;  /* 0x000000148ab27223 */ /* 0x040fe40000000067 */
[C---:B------:R-:W-:Y:S02]  /*1420*/  FFMA R81, R138.reuse, R28, R81 ;  /* 0x0000001c8a517223 */ /* 0x040fe40000000051 */
[----:B------:R-:W-:-:S02]  /*1430*/  FFMA R147, R138, R32, R71 ;  /* 0x000000208a937223 */ /* 0x000fc40000000047 */
[C---:B------:R-:W-:Y:S02]  /*1440*/  FFMA R136, R223.reuse, R28, R173 ;  /* 0x0000001cdf887223 */ /* 0x040fe400000000ad */
[----:B------:R-:W-:Y:S02]  /*1450*/  FFMA R138, R223, R32, R161 ;  /* 0x00000020df8a7223 */ /* 0x000fe400000000a1 */
[-C--:B------:R-:W-:Y:S02]  /*1460*/  FFMA R132, R231, R20.reuse, R141 ;  /* 0x00000014e7847223 */ /* 0x080fe4000000008d */
[C---:B------:R-:W-:Y:S01]  /*1470*/  FFMA R108, R227.reuse, R20, R155 ;  /* 0x00000014e36c7223 */ /* 0x040fe2000000009b */
[----:B------:R-:W-:Y:S01]  /*1480*/  LDS R141, [R43.X4+0x5b0] ;  /* 0x0005b0002b8d7984 */ /* 0x000fe20000004800 */
[----:B------:R-:W-:Y:S02]  /*1490*/  FFMA R172, R227, R28, R125 ;  /* 0x0000001ce3ac7223 */ /* 0x000fe4000000007d */
[----:B------:R-:W-:Y:S01]  /*14a0*/  FFMA R87, R233, R32, R87 ;  /* 0x00000020e9577223 */ /* 0x000fe20000000057 */
[----:B------:R-:W2:Y:S01]  /*14b0*/  LDS R125, [R43.X4+0x578] ;  /* 0x000578002b7d7984 */ /* 0x000ea20000004800 */
[----:B------:R-:W-:-:S02]  /*14c0*/  FFMA R223, R166, R33, R45 ;  /* 0x00000021a6df7223 */ /* 0x000fc4000000002d */
[C---:B------:R-:W-:Y:S02]  /*14d0*/  FFMA R195, R142.reuse, R20, R85 ;  /* 0x000000148ec37223 */ /* 0x040fe40000000055 */
[CC--:B------:R-:W-:Y:S02]  /*14e0*/  FFMA R183, R142.reuse, R28.reuse, R65 ;  /* 0x0000001c8eb77223 */ /* 0x0c0fe40000000041 */
[----:B------:R-:W-:Y:S02]  /*14f0*/  FFMA R194, R233, R28, R101 ;  /* 0x0000001ce9c27223 */ /* 0x000fe40000000065 */
[-C--:B------:R-:W-:Y:S02]  /*1500*/  FFMA R181, R142, R32.reuse, R55 ;  /* 0x000000208eb57223 */ /* 0x080fe40000000037 */
[----:B------:R-:W-:Y:S02]  /*1510*/  FFMA R91, R227, R32, R111 ;  /* 0x00000020e35b7223 */ /* 0x000fe4000000006f */
[----:B0-----:R-:W-:-:S02]  /*1520*/  FFMA R149, R122, R5, R80 ;  /* 0x000000057a957223 */ /* 0x001fc40000000050 */
[C---:B------:R-:W-:Y:S02]  /*1530*/  FFMA R151, R122.reuse, R13, R88 ;  /* 0x0000000d7a977223 */ /* 0x040fe40000000058 */
[C---:B------:R-:W-:Y:S02]  /*1540*/  FFMA R153, R122.reuse, R17, R104 ;  /* 0x000000117a997223 */ /* 0x040fe40000000068 */
[C---:B------:R-:W-:Y:S02]  /*1550*/  FFMA R155, R122.reuse, R9, R130 ;  /* 0x000000097a9b7223 */ /* 0x040fe40000000082 */
[C---:B------:R-:W-:Y:S02]  /*1560*/  FFMA R157, R122.reuse, R21, R164 ;  /* 0x000000157a9d7223 */ /* 0x040fe400000000a4 */
[C---:B------:R-:W-:Y:S02]  /*1570*/  FFMA R159, R122.reuse, R25, R186 ;  /* 0x000000197a9f7223 */ /* 0x040fe400000000ba */
[----:B------:R-:W-:-:S02]  /*1580*/  FFMA R143, R122, R29, R143 ;  /* 0x0000001d7a8f7223 */ /* 0x000fc4000000008f */
[----:B------:R-:W-:Y:S02]  /*1590*/  FFMA R45, R122, R33, R79 ;  /* 0x000000217a2d7223 */ /* 0x000fe4000000004f */
[----:B-1----:R-:W-:Y:S02]  /*15a0*/  FFMA R63, R114, R5, R60 ;  /* 0x00000005723f7223 */ /* 0x002fe4000000003c */
[----:B------:R-:W-:Y:S01]  /*15b0*/  FFMA R96, R229, R20, R171 ;  /* 0x00000014e5607223 */ /* 0x000fe200000000ab */
[----:B------:R-:W0:Y:S01]  /*15c0*/  LDS R60, [R43.X4+0x5e8] ;  /* 0x0005e8002b3c7984 */ /* 0x000e220000004800 */
[-C--:B------:R-:W-:Y:S02]  /*15d0*/  FFMA R184, R231, R28.reuse, R113 ;  /* 0x0000001ce7b87223 */ /* 0x080fe40000000071 */
[----:B------:R-:W-:Y:S02]  /*15e0*/  FFMA R154, R229, R28, R139 ;  /* 0x0000001ce59a7223 */ /* 0x000fe4000000008b */
[----:B------:R-:W-:-:S02]  /*15f0*/  FFMA R75, R231, R32, R97 ;  /* 0x00000020e74b7223 */ /* 0x000fc40000000061 */
[----:B------:R-:W-:Y:S02]  /*1600*/  FFMA R142, R229, R32, R131 ;  /* 0x00000020e58e7223 */ /* 0x000fe40000000083 */
[----:B--2---:R-:W-:Y:S02]  /*1610*/  FFMA R55, R118, R21, R150 ;  /* 0x0000001576377223 */ /* 0x004fe40000000096 */
[C---:B------:R-:W-:Y:S01]  /*1620*/  FFMA R20, R221.reuse, R20, R213 ;  /* 0x00000014dd147223 */ /* 0x040fe200000000d5 */
[----:B------:R-:W1:Y:S01]  /*1630*/  LDS R150, [R43.X4+0x7a8] ;  /* 0x0007a8002b967984 */ /* 0x000e620000004800 */
[C---:B------:R-:W-:Y:S02]  /*1640*/  FFMA R28, R221.reuse, R28, R189 ;  /* 0x0000001cdd1c7223 */ /* 0x040fe400000000bd */
[----:B------:R-:W-:Y:S02]  /*1650*/  FFMA R32, R221, R32, R177 ;  /* 0x00000020dd207223 */ /* 0x000fe400000000b1 */
[----:B------:R-:W-:-:S02]  /*1660*/  FFMA R235, R162, R25, R59 ;  /* 0x00000019a2eb7223 */ /* 0x000fc4000000003b */
[C---:B------:R-:W-:Y:S02]  /*1670*/  FFMA R211, R166.reuse, R13, R174 ;  /* 0x0000000da6d37223 */ /* 0x040fe400000000ae */
[C---:B------:R-:W-:Y:S02]  /*1680*/  FFMA R213, R166.reuse, R17, R192 ;  /* 0x00000011a6d57223 */ /* 0x040fe400000000c0 */
[C---:B------:R-:W-:Y:S02]  /*1690*/  FFMA R215, R166.reuse, R9, R198 ;  /* 0x00000009a6d77223 */ /* 0x040fe400000000c6 */
[C---:B------:R-:W-:Y:S01]  /*16a0*/  FFMA R217, R166.reuse, R21, R217 ;  /* 0x00000015a6d97223 */ /* 0x040fe200000000d9 */
[----:B------:R-:W-:Y:S01]  /*16b0*/  LDS R198, [R43.X4+0x850] ;  /* 0x000850002bc67984 */ /* 0x000fe20000004800 */
[C---:B------:R-:W-:Y:S02]  /*16c0*/  FFMA R219, R166.reuse, R25, R219 ;  /* 0x00000019a6db7223 */ /* 0x040fe400000000db */
[----:B------:R-:W-:-:S02]  /*16d0*/  FFMA R221, R166, R29, R53 ;  /* 0x0000001da6dd7223 */ /* 0x000fc40000000035 */
[-C--:B------:R-:W-:Y:S01]  /*16e0*/  FFMA R245, R158, R13.reuse, R124 ;  /* 0x0000000d9ef57223 */ /* 0x080fe2000000007c */
[----:B------:R-:W2:Y:S01]  /*16f0*/  LDS R166, [R43.X4+0x7e0] ;  /* 0x0007e0002ba67984 */ /* 0x000ea20000004800 */
[----:B------:R-:W-:Y:S02]  /*1700*/  FFMA R197, R202, R13, R120 ;  /* 0x0000000dcac57223 */ /* 0x000fe40000000078 */
[C---:B------:R-:W-:Y:S02]  /*1710*/  FFMA R189, R204.reuse, R17, R128 ;  /* 0x00000011ccbd7223 */ /* 0x040fe40000000080 */
[----:B------:R-:W-:Y:S02]  /*1720*/  FFMA R177, R204, R25, R83 ;  /* 0x00000019ccb17223 */ /* 0x000fe40000000053 */
[C---:B---3--:R-:W-:Y:S02]  /*1730*/  FFMA R165, R126.reuse, R5, R90 ;  /* 0x000000057ea57223 */ /* 0x048fe4000000005a */
[----:B------:R-:W-:-:S02]  /*1740*/  FFMA R167, R126, R13, R100 ;  /* 0x0000000d7ea77223 */ /* 0x000fc40000000064 */
[C---:B------:R-:W-:Y:S02]  /*1750*/  FFMA R169, R126.reuse, R17, R116 ;  /* 0x000000117ea97223 */ /* 0x040fe40000000074 */
[C---:B------:R-:W-:Y:S02]  /*1760*/  FFMA R171, R126.reuse, R9, R152 ;  /* 0x000000097eab7223 */ /* 0x040fe40000000098 */
[C---:B------:R-:W-:Y:S02]  /*1770*/  FFMA R173, R126.reuse, R21, R178 ;  /* 0x000000157ead7223 */ /* 0x040fe400000000b2 */
[C---:B------:R-:W-:Y:S02]  /*1780*/  FFMA R175, R126.reuse, R25, R196 ;  /* 0x000000197eaf7223 */ /* 0x040fe400000000c4 */
[C---:B------:R-:W-:Y:S02]  /*1790*/  FFMA R145, R126.reuse, R29, R81 ;  /* 0x0000001d7e917223 */ /* 0x040fe40000000051 */
[----:B------:R-:W-:-:S02]  /*17a0*/  FFMA R147, R126, R33, R147 ;  /* 0x000000217e937223 */ /* 0x000fc40000000093 */
[----:B------:R-:W-:Y:S02]  /*17b0*/  FFMA R59, R118, R33, R87 ;  /* 0x00000021763b7223 */ /* 0x000fe40000000057 */
[----:B------:R-:W-:Y:S02]  /*17c0*/  FFMA R71, R114, R21, R132 ;  /* 0x0000001572477223 */ /* 0x000fe40000000084 */
[----:B------:R-:W-:Y:S02]  /*17d0*/  FFMA R229, R162, R17, R182 ;  /* 0x00000011a2e57223 */ /* 0x000fe400000000b6 */
[C---:B------:R-:W-:Y:S01]  /*17e0*/  FFMA R47, R118.reuse, R5, R68 ;  /* 0x00000005762f7223 */ /* 0x040fe20000000044 */
[----:B------:R-:W-:Y:S01]  /*17f0*/  LDS R182, [R43.X4+0x818] ;  /* 0x000818002bb67984 */ /* 0x000fe20000004800 */
[C---:B------:R-:W-:Y:S02]  /*1800*/  FFMA R49, R118.reuse, R13, R78 ;  /* 0x0000000d76317223 */ /* 0x040fe4000000004e */
[----:B------:R-:W-:-:S02]  /*1810*/  FFMA R51, R118, R17, R92 ;  /* 0x0000001176337223 */ /* 0x000fc4000000005c */
[C---:B------:R-:W-:Y:S02]  /*1820*/  FFMA R53, R118.reuse, R9, R110 ;  /* 0x0000000976357223 */ /* 0x040fe4000000006e */
[C---:B------:R-:W-:Y:S02]  /*1830*/  FFMA R57, R118.reuse, R25, R176 ;  /* 0x0000001976397223 */ /* 0x040fe400000000b0 */
[----:B------:R-:W-:Y:S02]  /*1840*/  FFMA R61, R118, R29, R194 ;  /* 0x0000001d763d7223 */ /* 0x000fe400000000c2 */
[----:B------:R-:W-:Y:S01]  /*1850*/  FFMA R65, R114, R13, R70 ;  /* 0x0000000d72417223 */ /* 0x000fe20000000046 */
[----:B------:R-:W-:Y:S01]  /*1860*/  LDS R118, [R43.X4+0x738] ;  /* 0x000738002b767984 */ /* 0x000fe20000004800 */
[C---:B----4-:R-:W-:Y:S02]  /*1870*/  FFMA R79, R102.reuse, R5, R52 ;  /* 0x00000005664f7223 */ /* 0x050fe40000000034 */
[C---:B------:R-:W-:Y:S01]  /*1880*/  FFMA R81, R102.reuse, R13, R62 ;  /* 0x0000000d66517223 */ /* 0x040fe2000000003e */
[----:B------:R-:W3:Y:S01]  /*1890*/  LDS R52, [R43.X4+0x620] ;  /* 0x000620002b347984 */ /* 0x000ee20000004800 */
[----:B------:R-:W-:-:S02]  /*18a0*/  FFMA R83, R102, R17, R72 ;  /* 0x0000001166537223 */ /* 0x000fc40000000048 */
[C---:B------:R-:W-:Y:S01]  /*18b0*/  FFMA R85, R102.reuse, R9, R86 ;  /* 0x0000000966557223 */ /* 0x040fe20000000056 */
[----:B------:R-:W-:Y:S01]  /*18c0*/  LDS R70, [R43.X4+0x690] ;  /* 0x000690002b467984 */ /* 0x000fe20000004800 */
[C---:B------:R-:W-:Y:S02]  /*18d0*/  FFMA R87, R102.reuse, R21, R108 ;  /* 0x0000001566577223 */ /* 0x040fe4000000006c */
[C---:B------:R-:W-:Y:S01]  /*18e0*/  FFMA R89, R102.reuse, R25, R148 ;  /* 0x0000001966597223 */ /* 0x040fe20000000094 */
[----:B------:R-:W-:Y:S01]  /*18f0*/  LDS R86, [R43.X4+0x6c8] ;  /* 0x0006c8002b567984 */ /* 0x000fe20000004800 */
[C---:B------:R-:W-:Y:S02]  /*1900*/  FFMA R93, R102.reuse, R29, R172 ;  /* 0x0000001d665d7223 */ /* 0x040fe400000000ac */
[----:B------:R-:W-:Y:S02]  /*1910*/  FFMA R91, R102, R33, R91 ;  /* 0x00000021665b7223 */ /* 0x000fe4000000005b */
[----:B------:R-:W-:Y:S01]  /*1920*/  FFMA R97, R109, R13, R54 ;  /* 0x0000000d6d617223 */ /* 0x000fe20000000036 */
[----:B------:R-:W-:Y:S01]  /*1930*/  LDS R102, [R43.X4+0x700] ;  /* 0x000700002b667984 */ /* 0x000fe20000004800 */
[----:B-----5:R-:W-:-:S02]  /*1940*/  FFMA R120, R134, R6, R149 ;  /* 0x0000000686787223 */ /* 0x020fc40000000095 */
[C---:B------:R-:W-:Y:S01]  /*1950*/  FFMA R122, R134.reuse, R14, R151 ;  /* 0x0000000e867a7223 */ /* 0x040fe20000000097 */
[----:B------:R-:W4:Y:S01]  /*1960*/  LDS R54, [R43.X4+0x658] ;  /* 0x000658002b367984 */ /* 0x000f220000004800 */
[C---:B------:R-:W-:Y:S02]  /*1970*/  FFMA R124, R134.reuse, R18, R153 ;  /* 0x00000012867c7223 */ /* 0x040fe40000000099 */
[C---:B------:R-:W-:Y:S02]  /*1980*/  FFMA R126, R134.reuse, R10, R155 ;  /* 0x0000000a867e7223 */ /* 0x040fe4000000009b */
[C---:B------:R-:W-:Y:S02]  /*1990*/  FFMA R128, R134.reuse, R22, R157 ;  /* 0x0000001686807223 */ /* 0x040fe4000000009d */
[C---:B------:R-:W-:Y:S02]  /*19a0*/  FFMA R130, R134.reuse, R26, R159 ;  /* 0x0000001a86827223 */ /* 0x040fe4000000009f */
[----:B------:R-:W-:-:S02]  /*19b0*/  FFMA R132, R134, R30, R143 ;  /* 0x0000001e86847223 */ /* 0x000fc4000000008f */
[----:B------:R-:W-:Y:S02]  /*19c0*/  FFMA R134, R134, R34, R45 ;  /* 0x0000002286867223 */ /* 0x000fe4000000002d */
[----:B------:R-:W5:Y:S01]  /*19d0*/  LDS R45, [R43.X4+0x8f8] ;  /* 0x0008f8002b2d7984 */ /* 0x000f620000004800 */
[----:B------:R-:W-:Y:S02]  /*19e0*/  FFMA R161, R204, R29, R73 ;  /* 0x0000001dcca17223 */ /* 0x000fe40000000049 */
[-C--:B------:R-:W-:Y:S02]  /*19f0*/  FFMA R95, R109, R5.reuse, R46 ;  /* 0x000000056d5f7223 */ /* 0x080fe4000000002e */
[-C--:B------:R-:W-:Y:S02]  /*1a00*/  FFMA R111, R125, R5.reuse, R44 ;  /* 0x000000057d6f7223 */ /* 0x080fe4000000002c */
[C---:B------:R-:W-:Y:S02]  /*1a10*/  FFMA R127, R141.reuse, R5, R40 ;  /* 0x000000058d7f7223 */ /* 0x040fe40000000028 */
[----:B------:R-:W-:-:S02]  /*1a20*/  FFMA R131, R141, R17, R50 ;  /* 0x000000118d837223 */ /* 0x000fc40000000032 */
[C---:B------:R-:W-:Y:S02]  /*1a30*/  FFMA R129, R141.reuse, R13, R42 ;  /* 0x0000000d8d817223 */ /* 0x040fe4000000002a */
[C---:B------:R-:W-:Y:S02]  /*1a40*/  FFMA R133, R141.reuse, R9, R58 ;  /* 0x000000098d857223 */ /* 0x040fe4000000003a */
[C---:B------:R-:W-:Y:S02]  /*1a50*/  FFMA R135, R141.reuse, R21, R74 ;  /* 0x000000158d877223 */ /* 0x040fe4000000004a */
[C---:B------:R-:W-:Y:S02]  /*1a60*/  FFMA R137, R141.reuse, R25, R94 ;  /* 0x000000198d897223 */ /* 0x040fe4000000005e */
[----:B------:R-:W-:Y:S02]  /*1a70*/  FFMA R139, R141, R29, R136 ;  /* 0x0000001d8d8b7223 */ /* 0x000fe40000000088 */
[----:B0-----:R-:W-:-:S02]  /*1a80*/  FFMA R5, R60, R5, R4 ;  /* 0x000000053c057223 */ /* 0x001fc40000000004 */
[----:B------:R-:W-:Y:S02]  /*1a90*/  FFMA R141, R141, R33, R138 ;  /* 0x000000218d8d7223 */ /* 0x000fe4000000008a */
[----:B-1----:R-:W-:Y:S02]  /*1aa0*/  FFMA R136, R150, R6, R47 ;  /* 0x0000000696887223 */ /* 0x002fe4000000002f */
[----:B------:R-:W-:Y:S01]  /*1ab0*/  FFMA R233, R162, R21, R69 ;  /* 0x00000015a2e97223 */ /* 0x000fe20000000045 */
[----:B------:R-:W0:Y:S01]  /*1ac0*/  LDS R47, [R43.X4+0x930] ;  /* 0x000930002b2f7984 */ /* 0x000e220000004800 */
[----:B------:R-:W-:Y:S02]  /*1ad0*/  FFMA R207, R202, R17, R144 ;  /* 0x00000011cacf7223 */ /* 0x000fe40000000090 */
[----:B------:R-:W-:Y:S02]  /*1ae0*/  FFMA R138, R150, R14, R49 ;  /* 0x0000000e968a7223 */ /* 0x000fe40000000031 */
[-C--:B------:R-:W-:Y:S01]  /*1af0*/  FFMA R231, R162, R9.reuse, R200 ;  /* 0x00000009a2e77223 */ /* 0x080fe200000000c8 */
[----:B------:R-:W1:Y:S01]  /*1b00*/  LDS R49, [R43.X4+0x968] ;  /* 0x000968002b317984 */ /* 0x000e620000004800 */
[----:B------:R-:W-:-:S02]  /*1b10*/  FFMA R187, R204, R9, R168 ;  /* 0x00000009ccbb7223 */ /* 0x000fc400000000a8 */
[C---:B------:R-:W-:Y:S02]  /*1b20*/  FFMA R69, R114.reuse, R9, R98 ;  /* 0x0000000972457223 */ /* 0x040fe40000000062 */
[C---:B------:R-:W-:Y:S02]  /*1b30*/  FFMA R73, R114.reuse, R25, R160 ;  /* 0x0000001972497223 */ /* 0x040fe400000000a0 */
[----:B------:R-:W-:Y:S02]  /*1b40*/  FFMA R77, R114, R29, R184 ;  /* 0x0000001d724d7223 */ /* 0x000fe400000000b8 */
[----:B------:R-:W-:Y:S02]  /*1b50*/  FFMA R115, R125, R17, R56 ;  /* 0x000000117d737223 */ /* 0x000fe40000000038 */
[----:B------:R-:W-:Y:S02]  /*1b60*/  FFMA R144, R150, R22, R55 ;  /* 0x0000001696907223 */ /* 0x000fe40000000037 */
[-C--:B--2---:R-:W-:Y:S01]  /*1b70*/  FFMA R152, R166, R6.reuse, R63 ;  /* 0x00000006a6987223 */ /* 0x084fe2000000003f */
[----:B------:R-:W2:Y:S01]  /*1b80*/  LDS R55, [R43.X4+0x9a0] ;  /* 0x0009a0002b377984 */ /* 0x000ea20000004800 */
[----:B---3--:R-:W-:-:S02]  /*1b90*/  FFMA R4, R52, R6, R209 ;  /* 0x0000000634047223 */ /* 0x008fc400000000d1 */
[-C--:B----4-:R-:W-:Y:S01]  /*1ba0*/  FFMA R40, R54, R6.reuse, R225 ;  /* 0x0000000636287223 */ /* 0x090fe200000000e1 */
[----:B------:R-:W3:Y:S01]  /*1bb0*/  LDS R63, [R43.X4+0x9d8] ;  /* 0x0009d8002b3f7984 */ /* 0x000ee20000004800 */
[-C--:B------:R-:W-:Y:S02]  /*1bc0*/  FFMA R56, R70, R6.reuse, R243 ;  /* 0x0000000646387223 */ /* 0x080fe400000000f3 */
[-C--:B------:R-:W-:Y:S02]  /*1bd0*/  FFMA R72, R86, R6.reuse, R199 ;  /* 0x0000000656487223 */ /* 0x080fe400000000c7 */
[C---:B------:R-:W-:Y:S02]  /*1be0*/  FFMA R88, R102.reuse, R6, R179 ;  /* 0x0000000666587223 */ /* 0x040fe400000000b3 */
[C---:B------:R-:W-:Y:S02]  /*1bf0*/  FFMA R98, R102.reuse, R26, R177 ;  /* 0x0000001a66627223 */ /* 0x040fe400000000b1 */
[----:B------:R-:W-:Y:S01]  /*1c00*/  FFMA R100, R102, R30, R161 ;  /* 0x0000001e66647223 */ /* 0x000fe200000000a1 */
[----:B------:R-:W-:Y:S01]  /*1c10*/  LDS R177, [R43.X4+0xc08] ;  /* 0x000c08002bb17984 */ /* 0x000fe20000004800 */
[----:B------:R-:W-:-:S02]  /*1c20*/  FFMA R104, R118, R6, R165 ;  /* 0x0000000676687223 */ /* 0x000fc400000000a5 */
[----:B------:R-:W-:Y:S01]  /*1c30*/  FFMA R116, R118, R30, R145 ;  /* 0x0000001e76747223 */ /* 0x000fe20000000091 */
[----:B------:R-:W-:Y:S01]  /*1c40*/  LDS R161, [R43.X4+0xbd0] ;  /* 0x000bd0002ba17984 */ /* 0x000fe20000004800 */
[----:B------:R-:W-:Y:S02]  /*1c50*/  FFMA R160, R166, R22, R71 ;  /* 0x00000016a6a07223 */ /* 0x000fe40000000047 */
[C---:B------:R-:W-:Y:S01]  /*1c60*/  FFMA R168, R182.reuse, R6, R79 ;  /* 0x00000006b6a87223 */ /* 0x040fe2000000004f */
[----:B------:R-:W4:Y:S01]  /*1c70*/  LDS R71, [R43.X4+0xa48] ;  /* 0x000a48002b477984 */ /* 0x000f220000004800 */
[----:B------:R-:W-:Y:S02]  /*1c80*/  FFMA R176, R182, R22, R87 ;  /* 0x00000016b6b07223 */ /* 0x000fe40000000057 */
[C---:B------:R-:W-:Y:S01]  /*1c90*/  FFMA R184, R198.reuse, R6, R95 ;  /* 0x00000006c6b87223 */ /* 0x040fe2000000005f */
[----:B------:R-:W0:Y:S01]  /*1ca0*/  LDS R79, [R43.X4+0xa80] ;  /* 0x000a80002b4f7984 */ /* 0x000e220000004800 */
[----:B------:R-:W-:-:S02]  /*1cb0*/  FFMA R186, R198, R14, R97 ;  /* 0x0000000ec6ba7223 */ /* 0x000fc40000000061 */
[-C--:B------:R-:W-:Y:S01]  /*1cc0*/  FFMA R200, R214, R6.reuse, R111 ;  /* 0x00000006d6c87223 */ /* 0x080fe2000000006f */
[----:B------:R-:W0:Y:S01]  /*1cd0*/  LDS R87, [R43.X4+0xab8] ;  /* 0x000ab8002b577984 */ /* 0x000e220000004800 */
[C---:B------:R-:W-:Y:S02]  /*1ce0*/  FFMA R216, R230.reuse, R6, R127 ;  /* 0x00000006e6d87223 */ /* 0x040fe4000000007f */
[----:B------:R-:W-:Y:S01]  /*1cf0*/  FFMA R220, R230, R18, R131 ;  /* 0x00000012e6dc7223 */ /* 0x000fe20000000083 */
[----:B------:R-:W0:Y:S01]  /*1d00*/  LDS R97, [R43.X4+0xaf0] ;  /* 0x000af0002b617984 */ /* 0x000e220000004800 */
[----:B-----5:R-:W-:-:S03]  /*1d10*/  FFMA R6, R45, R6, R5 ;  /* 0x000000062d067223 */ /* 0x020fc60000000005 */
[----:B------:R-:W5:Y:S04]  /*1d20*/  LDS R111, [R43.X4+0xb28] ;  /* 0x000b28002b6f7984 */ /* 0x000f680000004800 */
[----:B------:R-:W0:Y:S04]  /*1d30*/  LDS R131, [R43.X4+0xb60] ;  /* 0x000b60002b837984 */ /* 0x000e280000004800 */
[----:B------:R-:W0:Y:S04]  /*1d40*/  LDS R145, [R43.X4+0xb98] ;  /* 0x000b98002b917984 */ /* 0x000e280000004800 */
[----:B------:R-:W0:Y:S01]  /*1d50*/  LDS R5, [R43.X4+0xa10] ;  /* 0x000a10002b057984 */ /* 0x000e220000004800 */
[----:B------:R-:W-:Y:S01]  /*1d60*/  IADD3 R41, R41, 0x1, RZ ;  /* 0x0000000129297810 */ /* 0x000fe20007ffe0ff */
[----:B------:R-:W-:-:S03]  /*1d70*/  FFMA R227, R162, R13, R156 ;  /* 0x0000000da2e37223 */ /* 0x000fc6000000009c */
[----:B------:R-:W-:Y:S01]  /*1d80*/  ISETP.NE.AND P0, PT, R41, 0x10, PT ;  /* 0x000000102900780c */ /* 0x000fe20003f05270 */
[----:B------:R-:W-:Y:S02]  /*1d90*/  FFMA R237, R162, R29, R237 ;  /* 0x0000001da2ed7223 */ /* 0x000fe400000000ed */
[C---:B------:R-:W-:Y:S02]  /*1da0*/  FFMA R99, R109.reuse, R17, R64 ;  /* 0x000000116d637223 */ /* 0x040fe40000000040 */
[C---:B------:R-:W-:Y:S02]  /*1db0*/  FFMA R101, R109.reuse, R9, R76 ;  /* 0x000000096d657223 */ /* 0x040fe4000000004c */
[C---:B------:R-:W-:Y:S02]  /*1dc0*/  FFMA R103, R109.reuse, R21, R96 ;  /* 0x000000156d677223 */ /* 0x040fe40000000060 */
[----:B------:R-:W-:Y:S02]  /*1dd0*/  FFMA R107, R109, R29, R154 ;  /* 0x0000001d6d6b7223 */ /* 0x000fe4000000009a */
[----:B------:R-:W-:-:S02]  /*1de0*/  FFMA R113, R125, R13, R48 ;  /* 0x0000000d7d717223 */ /* 0x000fc40000000030 */
[C---:B------:R-:W-:Y:S02]  /*1df0*/  FFMA R117, R125.reuse, R9, R66 ;  /* 0x000000097d757223 */ /* 0x040fe40000000042 */
[C---:B------:R-:W-:Y:S02]  /*1e00*/  FFMA R119, R125.reuse, R21, R84 ;  /* 0x000000157d777223 */ /* 0x040fe40000000054 */
[C---:B------:R-:W-:Y:S02]  /*1e10*/  FFMA R121, R125.reuse, R25, R106 ;  /* 0x000000197d797223 */ /* 0x040fe4000000006a */
[----:B------:R-:W-:Y:S02]  /*1e20*/  FFMA R123, R125, R29, R146 ;  /* 0x0000001d7d7b7223 */ /* 0x000fe40000000092 */
[----:B------:R-:W-:Y:S02]  /*1e30*/  FFMA R241, R162, R33, R241 ;  /* 0x00000021a2f17223 */ /* 0x000fe400000000f1 */
[----:B------:R-:W-:-:S02]  /*1e40*/  FFMA R247, R158, R17, R170 ;  /* 0x000000119ef77223 */ /* 0x000fc400000000aa */
[C---:B------:R-:W-:Y:S02]  /*1e50*/  FFMA R249, R158.reuse, R9, R190 ;  /* 0x000000099ef97223 */ /* 0x040fe400000000be */
        /* <DEDUP_REMOVED lines=9> */
[C---:B------:R-:W-:Y:S02]  /*1ef0*/  FFMA R191, R204.reuse, R13, R112 ;  /* 0x0000000dccbf7223 */ /* 0x040fe40000000070 */
[----:B------:R-:W-:-:S02]  /*1f00*/  FFMA R185, R204, R21, R188 ;  /* 0x00000015ccb97223 */ /* 0x000fc400000000bc */
[----:B------:R-:W-:Y:S02]  /*1f10*/  FFMA R163, R204, R33, R163 ;  /* 0x00000021cca37223 */ /* 0x000fe400000000a3 */
[C---:B------:R-:W-:Y:S02]  /*1f20*/  FFMA R67, R114.reuse, R17, R82 ;  /* 0x0000001172437223 */ /* 0x040fe40000000052 */
[-C--:B------:R-:W-:Y:S02]  /*1f30*/  FFMA R75, R114, R33.reuse, R75 ;  /* 0x00000021724b7223 */ /* 0x080fe4000000004b */
[-C--:B------:R-:W-:Y:S02]  /*1f40*/  FFMA R109, R109, R33.reuse, R142 ;  /* 0x000000216d6d7223 */ /* 0x080fe4000000008e */
[----:B------:R-:W-:Y:S02]  /*1f50*/  FFMA R125, R125, R33, R140 ;  /* 0x000000217d7d7223 */ /* 0x000fe4000000008c */
        /* <DEDUP_REMOVED lines=14> */
[C---:B------:R-:W-:Y:S02]  /*2040*/  FFMA R42, R54.reuse, R14, R227 ;  /* 0x0000000e362a7223 */ /* 0x040fe400000000e3 */
[C---:B------:R-:W-:Y:S02]  /*2050*/  FFMA R44, R54.reuse, R18, R229 ;  /* 0x00000012362c7223 */ /* 0x040fe400000000e5 */
[C---:B------:R-:W-:Y:S02]  /*2060*/  FFMA R46, R54.reuse, R10, R231 ;  /* 0x0000000a362e7223 */ /* 0x040fe400000000e7 */
[C---:B------:R-:W-:Y:S02]  /*2070*/  FFMA R48, R54.reuse, R22, R233 ;  /* 0x0000001636307223 */ /* 0x040fe400000000e9 */
[----:B------:R-:W-:-:S02]  /*2080*/  FFMA R50, R54, R26, R235 ;  /* 0x0000001a36327223 */ /* 0x000fc400000000eb */
[C---:B------:R-:W-:Y:S02]  /*2090*/  FFMA R52, R54.reuse, R30, R237 ;  /* 0x0000001e36347223 */ /* 0x040fe400000000ed */
[----:B------:R-:W-:Y:S02]  /*20a0*/  FFMA R54, R54, R34, R241 ;  /* 0x0000002236367223 */ /* 0x000fe400000000f1 */
        /* <DEDUP_REMOVED lines=24> */
[----:B------:R-:W-:Y:S02]  /*2230*/  FFMA R148, R150, R30, R61 ;  /* 0x0000001e96947223 */ /* 0x000fe4000000003d */
        /* <DEDUP_REMOVED lines=27> */
[-C--:B------:R-:W-:Y:S02]  /*23f0*/  FFMA R86, R86, R34.reuse, R181 ;  /* 0x0000002256567223 */ /* 0x080fe400000000b5 */
[-C--:B------:R-:W-:Y:S02]  /*2400*/  FFMA R102, R102, R34.reuse, R163 ;  /* 0x0000002266667223 */ /* 0x080fe400000000a3 */
[-C--:B------:R-:W-:Y:S02]  /*2410*/  FFMA R118, R118, R34.reuse, R147 ;  /* 0x0000002276767223 */ /* 0x080fe40000000093 */
[-C--:B------:R-:W-:Y:S02]  /*2420*/  FFMA R150, R150, R34.reuse, R59 ;  /* 0x0000002296967223 */ /* 0x080fe4000000003b */
[-C--:B------:R-:W-:Y:S02]  /*2430*/  FFMA R166, R166, R34.reuse, R75 ;  /* 0x00000022a6a67223 */ /* 0x080fe4000000004b */
[----:B------:R-:W-:-:S02]  /*2440*/  FFMA R182, R182, R34, R91 ;  /* 0x00000022b6b67223 */ /* 0x000fc4000000005b */
[-C--:B------:R-:W-:Y:S02]  /*2450*/  FFMA R198, R198, R34.reuse, R109 ;  /* 0x00000022c6c67223 */ /* 0x080fe4000000006d */
[-C--:B------:R-:W-:Y:S02]  /*2460*/  FFMA R214, R214, R34.reuse, R125 ;  /* 0x00000022d6d67223 */ /* 0x080fe4000000007d */
[----:B------:R-:W-:Y:S02]  /*2470*/  FFMA R230, R230, R34, R141 ;  /* 0x00000022e6e67223 */ /* 0x000fe4000000008d */
[C---:B------:R-:W-:Y:S02]  /*2480*/  FFMA R14, R45.reuse, R14, R13 ;  /* 0x0000000e2d0e7223 */ /* 0x040fe4000000000d */
[C---:B------:R-:W-:Y:S02]  /*2490*/  FFMA R18, R45.reuse, R18, R17 ;  /* 0x000000122d127223 */ /* 0x040fe40000000011 */
[----:B------:R-:W-:-:S02]  /*24a0*/  FFMA R10, R45, R10, R9 ;  /* 0x0000000a2d0a7223 */ /* 0x000fc40000000009 */
[C---:B------:R-:W-:Y:S02]  /*24b0*/  FFMA R22, R45.reuse, R22, R21 ;  /* 0x000000162d167223 */ /* 0x040fe40000000015 */
[C---:B------:R-:W-:Y:S02]  /*24c0*/  FFMA R26, R45.reuse, R26, R25 ;  /* 0x0000001a2d1a7223 */ /* 0x040fe40000000019 */
[C---:B------:R-:W-:Y:S02]  /*24d0*/  FFMA R30, R45.reuse, R30, R29 ;  /* 0x0000001e2d1e7223 */ /* 0x040fe4000000001d */
[----:B------:R-:W-:Y:S02]  /*24e0*/  FFMA R34, R45, R34, R33 ;  /* 0x000000222d227223 */ /* 0x000fe40000000021 */
[C---:B0-----:R-:W-:Y:S02]  /*24f0*/  FFMA R9, R47.reuse, R7, R4 ;  /* 0x000000072f097223 */ /* 0x041fe40000000004 */
[----:B------:R-:W-:-:S02]  /*2500*/  FFMA R117, R47, R15, R8 ;  /* 0x0000000f2f757223 */ /* 0x000fc40000000008 */
[C---:B------:R-:W-:Y:S02]  /*2510*/  FFMA R95, R47.reuse, R19, R12 ;  /* 0x000000132f5f7223 */ /* 0x040fe4000000000c */
[C---:B------:R-:W-:Y:S02]  /*2520*/  FFMA R21, R47.reuse, R11, R16 ;  /* 0x0000000b2f157223 */ /* 0x040fe40000000010 */
[C---:B------:R-:W-:Y:S02]  /*2530*/  FFMA R61, R47.reuse, R23, R20 ;  /* 0x000000172f3d7223 */ /* 0x040fe40000000014 */
[C---:B------:R-:W-:Y:S02]  /*2540*/  FFMA R53, R47.reuse, R27, R24 ;  /* 0x0000001b2f357223 */ /* 0x040fe40000000018 */
[C---:B------:R-:W-:Y:S02]  /*2550*/  FFMA R33, R47.reuse, R31, R28 ;  /* 0x0000001f2f217223 */ /* 0x040fe4000000001c */
[----:B------:R-:W-:-:S02]  /*2560*/  FFMA R45, R47, R35, R32 ;  /* 0x000000232f2d7223 */ /* 0x000fc40000000020 */
[C---:B-1----:R-:W-:Y:S02]  /*2570*/  FFMA R165, R49.reuse, R7, R40 ;  /* 0x0000000731a57223 */ /* 0x042fe40000000028 */
[C---:B------:R-:W-:Y:S02]  /*2580*/  FFMA R129, R49.reuse, R15, R42 ;  /* 0x0000000f31817223 */ /* 0x040fe4000000002a */
[C---:B------:R-:W-:Y:S02]  /*2590*/  FFMA R107, R49.reuse, R19, R44 ;  /* 0x00000013316b7223 */ /* 0x040fe4000000002c */
[C---:B------:R-:W-:Y:S02]  /*25a0*/  FFMA R25, R49.reuse, R11, R46 ;  /* 0x0000000b31197223 */ /* 0x040fe4000000002e */
[C---:B------:R-:W-:Y:S02]  /*25b0*/  FFMA R69, R49.reuse, R23, R48 ;  /* 0x0000001731457223 */ /* 0x040fe40000000030 */
[----:B------:R-:W-:-:S02]  /*25c0*/  FFMA R59, R49, R27, R50 ;  /* 0x0000001b313b7223 */ /* 0x000fc40000000032 */
[C---:B------:R-:W-:Y:S02]  /*25d0*/  FFMA R51, R49.reuse, R31, R52 ;  /* 0x0000001f31337223 */ /* 0x040fe40000000034 */
[----:B------:R-:W-:Y:S02]  /*25e0*/  FFMA R47, R49, R35, R54 ;  /* 0x00000023312f7223 */ /* 0x000fe40000000036 */
[C---:B--2---:R-:W-:Y:S02]  /*25f0*/  FFMA R181, R55.reuse, R7, R56 ;  /* 0x0000000737b57223 */ /* 0x044fe40000000038 */
[C---:B------:R-:W-:Y:S02]  /*2600*/  FFMA R143, R55.reuse, R15, R58 ;  /* 0x0000000f378f7223 */ /* 0x040fe4000000003a */
[C---:B------:R-:W-:Y:S02]  /*2610*/  FFMA R121, R55.reuse, R19, R60 ;  /* 0x0000001337797223 */ /* 0x040fe4000000003c */
[----:B------:R-:W-:-:S02]  /*2620*/  FFMA R29, R55, R11, R62 ;  /* 0x0000000b371d7223 */ /* 0x000fc4000000003e */
[C---:B------:R-:W-:Y:S02]  /*2630*/  FFMA R77, R55.reuse, R23, R64 ;  /* 0x00000017374d7223 */ /* 0x040fe40000000040 */
[C---:B------:R-:W-:Y:S02]  /*2640*/  FFMA R67, R55.reuse, R27, R66 ;  /* 0x0000001b37437223 */ /* 0x040fe40000000042 */
        /* <DEDUP_REMOVED lines=10> */
[C---:B----4-:R-:W-:Y:S02]  /*26f0*/  FFMA R217, R71.reuse, R7, R104 ;  /* 0x0000000747d97223 */ /* 0x050fe40000000068 */
        /* <DEDUP_REMOVED lines=27> */
[C---:B-----5:R-:W-:Y:S02]  /*28b0*/  FFMA R52, R111.reuse, R7, R168 ;  /* 0x000000076f347223 */ /* 0x060fe400000000a8 */
        /* <DEDUP_REMOVED lines=40> */
[C---:B------:R-:W-:Y:S02]  /*2b40*/  FFMA R73, R5.reuse, R31, R100 ;  /* 0x0000001f05497223 */ /* 0x040fe40000000064 */
        /* <DEDUP_REMOVED lines=9> */
[----:B------:R-:W-:Y:S01]  /*2be0*/  FFMA R177, R177, R35, R34 ;  /* 0x00000023b1b17223 */ /* 0x000fe20000000022 */
[----:B------:R-:W-:Y:S01]  /*2bf0*/  @!P0 CALL.REL.NOINC `(.L_x_0) ;  /* 0x0000001000008944 */ /* 0x000fe20003c00000 */
[----:B------:R-:W-:Y:S05]  /*2c00*/  BRA `(.L_x_1) ;  /* 0xffffdda000007947 */ /* 0x000fea000383ffff */
.L_x_0:
[----:B------:R-:W0:Y:S01]  /*2c10*/  S2R R2, SR_CTAID.X ;  /* 0x0000000000027919 */ /* 0x000e220000002500 */
[----:B------:R-:W-:Y:S01]  /*2c20*/  IMAD R0, R0, 0x1880, R43 ;  /* 0x0000188000007824 */ /* 0x000fe200078e022b */
[----:B------:R-:W-:Y:S02]  /*2c30*/  FMNMX R9, RZ, R9, !PT ;  /* 0x00000009ff097209 */ /* 0x000fe40007800000 */
[----:B------:R-:W-:Y:S02]  /*2c40*/  FMNMX R7, RZ, R68, !PT ;  /* 0x00000044ff077209 */ /* 0x000fe40007800000 */
[----:B------:R-:W-:Y:S02]  /*2c50*/  FMNMX R11, RZ, R62, !PT ;  /* 0x0000003eff0b7209 */ /* 0x000fe40007800000 */
[----:B------:R-:W-:-:S02]  /*2c60*/  FMNMX R13, RZ, R46, !PT ;  /* 0x0000002eff0d7209 */ /* 0x000fc40007800000 */
[----:B------:R-:W-:Y:S02]  /*2c70*/  FMNMX R15, RZ, R44, !PT ;  /* 0x0000002cff0f7209 */ /* 0x000fe40007800000 */
[----:B------:R-:W-:Y:S02]  /*2c80*/  FMNMX R165, RZ, R165, !PT ;  /* 0x000000a5ffa57209 */ /* 0x000fe40007800000 */
[----:B------:R-:W-:Y:S02]  /*2c90*/  FMNMX R117, RZ, R117, !PT ;  /* 0x00000075ff757209 */ /* 0x000fe40007800000 */
[----:B------:R-:W-:Y:S02]  /*2ca0*/  FMNMX R129, RZ, R129, !PT ;  /* 0x00000081ff817209 */ /* 0x000fe40007800000 */
[----:B------:R-:W-:Y:S02]  /*2cb0*/  FMNMX R95, RZ, R95, !PT ;  /* 0x0000005fff5f7209 */ /* 0x000fe40007800000 */
[----:B------:R-:W-:-:S02]  /*2cc0*/  FMNMX R107, RZ, R107, !PT ;  /* 0x0000006bff6b7209 */ /* 0x000fc40007800000 */
[----:B------:R-:W-:Y:S02]  /*2cd0*/  FMNMX R21, RZ, R21, !PT ;  /* 0x00000015ff157209 */ /* 0x000fe40007800000 */
[----:B0-----:R-:W-:Y:S02]  /*2ce0*/  SHF.R.S32.HI R5, RZ, 0x1, R2 ;  /* 0x00000001ff057819 */ /* 0x001fe40000011402 */
[----:B------:R-:W-:Y:S02]  /*2cf0*/  LOP3.LUT R3, R2, 0x1, RZ, 0xc0, !PT ;  /* 0x0000000102037812 */ /* 0x000fe400078ec0ff */
[----:B------:R-:W-:Y:S01]  /*2d00*/  FMNMX R25, RZ, R25, !PT ;  /* 0x00000019ff197209 */ /* 0x000fe20007800000 */
[----:B------:R-:W-:Y:S01]  /*2d10*/  IMAD R0, R5, 0x188, R0 ;  /* 0x0000018805007824 */ /* 0x000fe200078e0200 */
[----:B------:R-:W-:Y:S02]  /*2d20*/  FMNMX R5, RZ, R80, !PT ;  /* 0x00000050ff057209 */ /* 0x000fe40007800000 */
[----:B------:R-:W-:Y:S01]  /*2d30*/  FMNMX R181, RZ, R181, !PT ;  /* 0x000000b5ffb57209 */ /* 0x000fe20007800000 */
[----:B------:R-:W-:Y:S01]  /*2d40*/  IMAD R0, R3, 0x1c, R0 ;  /* 0x0000001c03007824 */ /* 0x000fe200078e0200 */
[----:B------:R-:W-:-:S02]  /*2d50*/  FMNMX R195, RZ, R195, !PT ;  /* 0x000000c3ffc37209 */ /* 0x000fc40007800000 */
[----:B------:R-:W-:Y:S01]  /*2d60*/  FMNMX R143, RZ, R143, !PT ;  /* 0x0000008fff8f7209 */ /* 0x000fe20007800000 */
[----:B------:R-:W-:Y:S01]  /*2d70*/  IMAD.WIDE R2, R0, R39, c[0x0][0x170] ;  /* 0x00005c0000027625 */ /* 0x000fe200078e0227 */
[----:B------:R-:W-:Y:S02]  /*2d80*/  FMNMX R157, RZ, R157, !PT ;  /* 0x0000009dff9d7209 */ /* 0x000fe40007800000 */
[----:B------:R-:W-:Y:S02]  /*2d90*/  FMNMX R121, RZ, R121, !PT ;  /* 0x00000079ff797209 */ /* 0x000fe40007800000 */
[----:B------:R0:W-:Y:S01]  /*2da0*/  STG.E [R2.64], R9 ;  /* 0x0000000902007986 */ /* 0x0001e2000c101904 */
[----:B------:R-:W-:Y:S02]  /*2db0*/  FMNMX R135, RZ, R135, !PT ;  /* 0x00000087ff877209 */ /* 0x000fe40007800000 */
[----:B------:R-:W-:Y:S01]  /*2dc0*/  FMNMX R29, RZ, R29, !PT ;  /* 0x0000001dff1d7209 */ /* 0x000fe20007800000 */
[----:B------:R1:W-:Y:S01]  /*2dd0*/  STG.E [R2.64+0x2a0], R5 ;  /* 0x0002a00502007986 */ /* 0x0003e2000c101904 */
[----:B------:R-:W-:-:S02]  /*2de0*/  FMNMX R105, RZ, R105, !PT ;  /* 0x00000069ff697209 */ /* 0x000fc40007800000 */
[----:B------:R-:W-:Y:S01]  /*2df0*/  FMNMX R207, RZ, R207, !PT ;  /* 0x000000cfffcf7209 */ /* 0x000fe20007800000 */
[----:B------:R2:W-:Y:S01]  /*2e00*/  STG.E [R2.64+0x2d8], R7 ;  /* 0x0002d80702007986 */ /* 0x0005e2000c101904 */
[----:B------:R-:W-:Y:S02]  /*2e10*/  FMNMX R217, RZ, R217, !PT ;  /* 0x000000d9ffd97209 */ /* 0x000fe40007800000 */
[----:B------:R-:W-:Y:S01]  /*2e20*/  FMNMX R175, RZ, R175, !PT ;  /* 0x000000afffaf7209 */ /* 0x000fe20007800000 */
[----:B------:R-:W-:Y:S01]  /*2e30*/  STG.E [R2.64+0x623b8], R11 ;  /* 0x0623b80b02007986 */ /* 0x000fe2000c101904 */
[----:B0-----:R-:W-:Y:S02]  /*2e40*/  FMNMX R9, RZ, R70, !PT ;  /* 0x00000046ff097209 */ /* 0x001fe40007800000 */
[----:B------:R-:W-:Y:S01]  /*2e50*/  FMNMX R191, RZ, R191, !PT ;  /* 0x000000bfffbf7209 */ /* 0x000fe20007800000 */
[----:B------:R-:W-:Y:S01]  /*2e60*/  STG.E [R2.64+0x460], R13 ;  /* 0x0004600d02007986 */ /* 0x000fe2000c101904 */
[----:B-1----:R-:W-:-:S02]  /*2e70*/  FMNMX R5, RZ, R60, !PT ;  /* 0x0000003cff057209 */ /* 0x002fc40007800000 */
[----:B------:R-:W-:Y:S01]  /*2e80*/  FMNMX R149, RZ, R149, !PT ;  /* 0x00000095ff957209 */ /* 0x000fe20007800000 */
[----:B------:R0:W-:Y:S01]  /*2e90*/  STG.E [R2.64+0x62380], R9 ;  /* 0x0623800902007986 */ /* 0x0001e2000c101904 */
[----:B--2---:R-:W-:Y:S02]  /*2ea0*/  FMNMX R7, RZ, R52, !PT ;  /* 0x00000034ff077209 */ /* 0x004fe40007800000 */
[----:B------:R-:W-:Y:S01]  /*2eb0*/  FMNMX R163, RZ, R163, !PT ;  /* 0x000000a3ffa37209 */ /* 0x000fe20007800000 */
[----:B------:R1:W-:Y:S01]  /*2ec0*/  STG.E [R2.64+0x380], R5 ;  /* 0x0003800502007986 */ /* 0x0003e2000c101904 */
[----:B------:R-:W-:Y:S02]  /*2ed0*/  FMNMX R119, RZ, R119, !PT ;  /* 0x00000077ff777209 */ /* 0x000fe40007800000 */
[----:B------:R-:W-:Y:S01]  /*2ee0*/  FMNMX R133, RZ, R133, !PT ;  /* 0x00000085ff857209 */ /* 0x000fe20007800000 */
[----:B------:R2:W-:Y:S01]  /*2ef0*/  STG.E [R2.64+0x3b8], R7 ;  /* 0x0003b80702007986 */ /* 0x0005e2000c101904 */
[----:B------:R-:W-:-:S02]  /*2f00*/  FMNMX R201, RZ, R201, !PT ;  /* 0x000000c9ffc97209 */ /* 0x000fc40007800000 */
[----:B------:R-:W-:Y:S01]  /*2f10*/  FMNMX R211, RZ, R211, !PT ;  /* 0x000000d3ffd37209 */ /* 0x000fe20007800000 */
[----:B------:R3:W-:Y:S01]  /*2f20*/  STG.E [R2.64+0x498], R15 ;  /* 0x0004980f02007986 */ /* 0x0007e2000c101904 */
[----:B0-----:R-:W-:Y:S02]  /*2f30*/  FMNMX R9, RZ, R64, !PT ;  /* 0x00000040ff097209 */ /* 0x001fe40007800000 */
[----:B------:R-:W-:Y:S01]  /*2f40*/  FMNMX R179, RZ, R179, !PT ;  /* 0x000000b3ffb37209 */ /* 0x000fe20007800000 */
[----:B------:R-:W-:Y:S01]  /*2f50*/  STG.E [R2.64+0x38], R165 ;  /* 0x000038a502007986 */ /* 0x000fe2000c101904 */
[----:B-1----:R-:W-:Y:S02]  /*2f60*/  FMNMX R5, RZ, R54, !PT ;  /* 0x00000036ff057209 */ /* 0x002fe40007800000 */
[----:B------:R-:W-:Y:S01]  /*2f70*/  FMNMX R193, RZ, R193, !PT ;  /* 0x000000c1ffc17209 */ /* 0x000fe20007800000 */
[----:B------:R-:W-:Y:S01]  /*2f80*/  STG.E [R2.64+0xc4460], R9 ;  /* 0x0c44600902007986 */ /* 0x000fe2000c101904 */
[----:B--2---:R-:W-:-:S02]  /*2f90*/  FMNMX R7, RZ, R48, !PT ;  /* 0x00000030ff077209 */ /* 0x004fc40007800000 */
[----:B------:R-:W-:Y:S01]  /*2fa0*/  FMNMX R147, RZ, R147, !PT ;  /* 0x00000093ff937209 */ /* 0x000fe20007800000 */
[----:B------:R0:W-:Y:S01]  /*2fb0*/  STG.E [R2.64+0x62460], R5 ;  /* 0x0624600502007986 */ /* 0x0001e2000c101904 */
[----:B------:R-:W-:Y:S02]  /*2fc0*/  FMNMX R159, RZ, R159, !PT ;  /* 0x0000009fff9f7209 */ /* 0x000fe40007800000 */
[----:B------:R-:W-:Y:S01]  /*2fd0*/  FMNMX R205, RZ, R205, !PT ;  /* 0x000000cdffcd7209 */ /* 0x000fe20007800000 */
[----:B------:R1:W-:Y:S01]  /*2fe0*/  STG.E [R2.64+0x62498], R7 ;  /* 0x0624980702007986 */ /* 0x0003e2000c101904 */
[----:B------:R-:W-:Y:S02]  /*2ff0*/  FMNMX R215, RZ, R215, !PT ;  /* 0x000000d7ffd77209 */ /* 0x000fe40007800000 */
[----:B------:R-:W-:Y:S01]  /*3000*/  FMNMX R167, RZ, R167, !PT ;  /* 0x000000a7ffa77209 */ /* 0x000fe20007800000 */
[----:B------:R-:W-:Y:S01]  /*3010*/  STG.E [R2.64+0x62000], R117 ;  /* 0x0620007502007986 */ /* 0x000fe2000c101904 */
[----:B------:R-:W-:-:S02]  /*3020*/  FMNMX R183, RZ, R183, !PT ;  /* 0x000000b7ffb77209 */ /* 0x000fc40007800000 */
[----:B------:R-:W-:Y:S01]  /*3030*/  FMNMX R11, RZ, R56, !PT ;  /* 0x00000038ff0b7209 */ /* 0x000fe20007800000 */
[----:B------:R-:W-:Y:S01]  /*3040*/  STG.E [R2.64+0x62038], R129 ;  /* 0x0620388102007986 */ /* 0x000fe2000c101904 */
[----:B------:R-:W-:Y:S02]  /*3050*/  FMNMX R197, RZ, R197, !PT ;  /* 0x000000c5ffc57209 */ /* 0x000fe40007800000 */
[----:B------:R-:W-:Y:S01]  /*3060*/  FMNMX R209, RZ, R209, !PT ;  /* 0x000000d1ffd17209 */ /* 0x000fe20007800000 */
[----:B------:R-:W-:Y:S01]  /*3070*/  STG.E [R2.64+0xc4000], R95 ;  /* 0x0c40005f02007986 */ /* 0x000fe2000c101904 */
[----:B------:R-:W-:Y:S02]  /*3080*/  FMNMX R13, RZ, R40, !PT ;  /* 0x00000028ff0d7209 */ /* 0x000fe40007800000 */
[----:B---3--:R-:W-:Y:S01]  /*3090*/  FMNMX R15, RZ, R58, !PT ;  /* 0x0000003aff0f7209 */ /* 0x008fe20007800000 */
[----:B------:R-:W-:Y:S01]  /*30a0*/  STG.E [R2.64+0xc4038], R107 ;  /* 0x0c40386b02007986 */ /* 0x000fe2000c101904 */
[----:B------:R-:W-:-:S02]  /*30b0*/  FMNMX R17, RZ, R42, !PT ;  /* 0x0000002aff117209 */ /* 0x000fc40007800000 */
[----:B------:R-:W-:Y:S01]  /*30c0*/  FMNMX R19, RZ, R24, !PT ;  /* 0x00000018ff137209 */ /* 0x000fe20007800000 */
[----:B------:R-:W-:Y:S01]  /*30d0*/  STG.E [R2.64+0x126000], R21 ;  /* 0x1260001502007986 */ /* 0x000fe2000c101904 */
[----:B0-----:R-:W-:Y:S02]  /*30e0*/  FMNMX R5, RZ, R50, !PT ;  /* 0x00000032ff057209 */ /* 0x001fe40007800000 */
[----:B-1----:R-:W-:Y:S01]  /*30f0*/  FMNMX R7, RZ, R20, !PT ;  /* 0x00000014ff077209 */ /* 0x002fe20007800000 */
[----:B------:R-:W-:Y:S01]  /*3100*/  STG.E [R2.64+0x126038], R25 ;  /* 0x1260381902007986 */ /* 0x000fe2000c101904 */
        /* <DEDUP_REMOVED lines=86> */
[----:B------:R-:W-:Y:S04]  /*3670*/  STG.E [R2.64+0x126498], R209 ;  /* 0x126498d102007986 */ /* 0x000fe8000c101904 */
        /* <DEDUP_REMOVED lines=63> */
[----:B------:R-:W-:Y:S01]  /*3a70*/  STG.E [R2.64+0x129678], R177 ;  /* 0x129678b102007986 */ /* 0x000fe2000c101904 */
[----:B------:R-:W-:Y:S05]  /*3a80*/  EXIT ;  /* 0x000000000000794d */ /* 0x000fea0003800000 */
.L_x_2:
[----:B------:R-:W-:-:S00]  /*3a90*/  BRA `(.L_x_2) ;  /* 0xfffffff000007947 */ /* 0x000fc0000383ffff */
[----:B------:R-:W-:-:S00]  /*3aa0*/  NOP ;  /* 0x0000000000007918 */ /* 0x000fc00000000000 */
        /* <DEDUP_REMOVED lines=13> */
.L_x_3:


//--------------------- .nv.shared.candidate1     --------------------------
	.section	.nv.shared.candidate1,"aw",@nobits
	.align	4
.nv.shared.candidate1:
	.zero		5184
